//
// Generated by NVIDIA NVVM Compiler
//
// Compiler Build ID: CL-36424714
// Cuda compilation tools, release 13.0, V13.0.88
// Based on NVVM 20.0.0
//

.version 9.0
.target sm_100
.address_size 64

	// .globl	_Z7Kernel1Pi
// _ZZ8Kernel10PiE17load_temp_storage has been demoted
// _ZZ8Kernel10PiE18store_temp_storage has been demoted
// _ZZ8Kernel11PiE17load_temp_storage has been demoted
// _ZZ8Kernel11PiE18store_temp_storage has been demoted
// _ZZ8Kernel12PiE17load_temp_storage has been demoted
// _ZZ8Kernel12PiE18store_temp_storage has been demoted
// _ZZ8Kernel13PiE17load_temp_storage has been demoted
// _ZZ8Kernel13PiE18store_temp_storage has been demoted
// _ZZ8Kernel14PiE17load_temp_storage has been demoted
// _ZZ8Kernel14PiE18store_temp_storage has been demoted
// _ZZ8Kernel15PiE17load_temp_storage has been demoted
// _ZZ8Kernel15PiE18store_temp_storage has been demoted
.global .align 1 .b8 _ZN34_INTERNAL_ee4dce16_4_k_cu_239f38574cuda3std3__45__cpo5beginE[1];
.global .align 1 .b8 _ZN34_INTERNAL_ee4dce16_4_k_cu_239f38574cuda3std3__45__cpo3endE[1];
.global .align 1 .b8 _ZN34_INTERNAL_ee4dce16_4_k_cu_239f38574cuda3std3__45__cpo6cbeginE[1];
.global .align 1 .b8 _ZN34_INTERNAL_ee4dce16_4_k_cu_239f38574cuda3std3__45__cpo4cendE[1];
.global .align 1 .b8 _ZN34_INTERNAL_ee4dce16_4_k_cu_239f38574cuda3std3__45__cpo6rbeginE[1];
.global .align 1 .b8 _ZN34_INTERNAL_ee4dce16_4_k_cu_239f38574cuda3std3__45__cpo4rendE[1];
.global .align 1 .b8 _ZN34_INTERNAL_ee4dce16_4_k_cu_239f38574cuda3std3__45__cpo7crbeginE[1];
.global .align 1 .b8 _ZN34_INTERNAL_ee4dce16_4_k_cu_239f38574cuda3std3__45__cpo5crendE[1];
.global .align 1 .b8 _ZN34_INTERNAL_ee4dce16_4_k_cu_239f38574cuda3std3__436_GLOBAL__N__ee4dce16_4_k_cu_239f38576ignoreE[1];
.global .align 1 .b8 _ZN34_INTERNAL_ee4dce16_4_k_cu_239f38574cuda3std3__419piecewise_constructE[1];
.global .align 1 .b8 _ZN34_INTERNAL_ee4dce16_4_k_cu_239f38574cuda3std3__48in_placeE[1];
.global .align 1 .b8 _ZN34_INTERNAL_ee4dce16_4_k_cu_239f38574cuda3std3__420unreachable_sentinelE[1];
.global .align 1 .b8 _ZN34_INTERNAL_ee4dce16_4_k_cu_239f38574cuda3std3__47nulloptE[1];
.global .align 1 .b8 _ZN34_INTERNAL_ee4dce16_4_k_cu_239f38574cuda3std3__48unexpectE[1];
.global .align 1 .b8 _ZN34_INTERNAL_ee4dce16_4_k_cu_239f38574cuda3std6ranges3__45__cpo4swapE[1];
.global .align 1 .b8 _ZN34_INTERNAL_ee4dce16_4_k_cu_239f38574cuda3std6ranges3__45__cpo9iter_moveE[1];
.global .align 1 .b8 _ZN34_INTERNAL_ee4dce16_4_k_cu_239f38574cuda3std6ranges3__45__cpo5beginE[1];
.global .align 1 .b8 _ZN34_INTERNAL_ee4dce16_4_k_cu_239f38574cuda3std6ranges3__45__cpo3endE[1];
.global .align 1 .b8 _ZN34_INTERNAL_ee4dce16_4_k_cu_239f38574cuda3std6ranges3__45__cpo6cbeginE[1];
.global .align 1 .b8 _ZN34_INTERNAL_ee4dce16_4_k_cu_239f38574cuda3std6ranges3__45__cpo4cendE[1];
.global .align 1 .b8 _ZN34_INTERNAL_ee4dce16_4_k_cu_239f38574cuda3std6ranges3__45__cpo7advanceE[1];
.global .align 1 .b8 _ZN34_INTERNAL_ee4dce16_4_k_cu_239f38574cuda3std6ranges3__45__cpo9iter_swapE[1];
.global .align 1 .b8 _ZN34_INTERNAL_ee4dce16_4_k_cu_239f38574cuda3std6ranges3__45__cpo4nextE[1];
.global .align 1 .b8 _ZN34_INTERNAL_ee4dce16_4_k_cu_239f38574cuda3std6ranges3__45__cpo4prevE[1];
.global .align 1 .b8 _ZN34_INTERNAL_ee4dce16_4_k_cu_239f38574cuda3std6ranges3__45__cpo4dataE[1];
.global .align 1 .b8 _ZN34_INTERNAL_ee4dce16_4_k_cu_239f38574cuda3std6ranges3__45__cpo5cdataE[1];
.global .align 1 .b8 _ZN34_INTERNAL_ee4dce16_4_k_cu_239f38574cuda3std6ranges3__45__cpo4sizeE[1];
.global .align 1 .b8 _ZN34_INTERNAL_ee4dce16_4_k_cu_239f38574cuda3std6ranges3__45__cpo5ssizeE[1];
.global .align 1 .b8 _ZN34_INTERNAL_ee4dce16_4_k_cu_239f38574cuda3std6ranges3__45__cpo8distanceE[1];
.global .align 1 .b8 _ZN34_INTERNAL_ee4dce16_4_k_cu_239f38576thrust24THRUST_300001_SM_1000_NS6system6detail10sequential3seqE[1];
.global .align 1 .b8 _ZN34_INTERNAL_ee4dce16_4_k_cu_239f38576thrust24THRUST_300001_SM_1000_NS12placeholders2_1E[1];
.global .align 1 .b8 _ZN34_INTERNAL_ee4dce16_4_k_cu_239f38576thrust24THRUST_300001_SM_1000_NS12placeholders2_2E[1];
.global .align 1 .b8 _ZN34_INTERNAL_ee4dce16_4_k_cu_239f38576thrust24THRUST_300001_SM_1000_NS12placeholders2_3E[1];
.global .align 1 .b8 _ZN34_INTERNAL_ee4dce16_4_k_cu_239f38576thrust24THRUST_300001_SM_1000_NS12placeholders2_4E[1];
.global .align 1 .b8 _ZN34_INTERNAL_ee4dce16_4_k_cu_239f38576thrust24THRUST_300001_SM_1000_NS12placeholders2_5E[1];
.global .align 1 .b8 _ZN34_INTERNAL_ee4dce16_4_k_cu_239f38576thrust24THRUST_300001_SM_1000_NS12placeholders2_6E[1];
.global .align 1 .b8 _ZN34_INTERNAL_ee4dce16_4_k_cu_239f38576thrust24THRUST_300001_SM_1000_NS12placeholders2_7E[1];
.global .align 1 .b8 _ZN34_INTERNAL_ee4dce16_4_k_cu_239f38576thrust24THRUST_300001_SM_1000_NS12placeholders2_8E[1];
.global .align 1 .b8 _ZN34_INTERNAL_ee4dce16_4_k_cu_239f38576thrust24THRUST_300001_SM_1000_NS12placeholders2_9E[1];
.global .align 1 .b8 _ZN34_INTERNAL_ee4dce16_4_k_cu_239f38576thrust24THRUST_300001_SM_1000_NS12placeholders3_10E[1];

.visible .entry _Z7Kernel1Pi(
	.param .u64 .ptr .align 1 _Z7Kernel1Pi_param_0
)
{


	ret;

}
	// .globl	_Z7Kernel2Pi
.visible .entry _Z7Kernel2Pi(
	.param .u64 .ptr .align 1 _Z7Kernel2Pi_param_0
)
{
	.reg .pred 	%p<3>;
	.reg .b32 	%r<6>;
	.reg .b64 	%rd<5>;

	ld.param.u64 	%rd2, [_Z7Kernel2Pi_param_0];
	cvta.to.global.u64 	%rd3, %rd2;
	mov.u32 	%r1, %tid.x;
	setp.gt.u32 	%p1, %r1, 99;
	mul.wide.u32 	%rd4, %r1, 4;
	add.s64 	%rd1, %rd3, %rd4;
	@%p1 bra 	$L__BB1_2;
	ld.global.u32 	%r5, [%rd1];
$L__BB1_2:
	setp.gt.u32 	%p2, %r1, 99;
	@%p2 bra 	$L__BB1_4;
	st.global.u32 	[%rd1], %r5;
$L__BB1_4:
	ret;

}
	// .globl	_Z7Kernel3Pi
.visible .entry _Z7Kernel3Pi(
	.param .u64 .ptr .align 1 _Z7Kernel3Pi_param_0
)
{
	.reg .pred 	%p<3>;
	.reg .b32 	%r<6>;
	.reg .b64 	%rd<5>;

	ld.param.u64 	%rd2, [_Z7Kernel3Pi_param_0];
	cvta.to.global.u64 	%rd3, %rd2;
	mov.u32 	%r1, %tid.x;
	setp.gt.u32 	%p1, %r1, 99;
	mul.wide.u32 	%rd4, %r1, 4;
	add.s64 	%rd1, %rd3, %rd4;
	mov.b32 	%r5, 0;
	@%p1 bra 	$L__BB2_2;
	ld.global.u32 	%r5, [%rd1];
$L__BB2_2:
	setp.gt.u32 	%p2, %r1, 99;
	@%p2 bra 	$L__BB2_4;
	st.global.u32 	[%rd1], %r5;
$L__BB2_4:
	ret;

}
	// .globl	_Z7Kernel4Pi
.visible .entry _Z7Kernel4Pi(
	.param .u64 .ptr .align 1 _Z7Kernel4Pi_param_0
)
{


	ret;

}
	// .globl	_Z7Kernel5Pi
.visible .entry _Z7Kernel5Pi(
	.param .u64 .ptr .align 1 _Z7Kernel5Pi_param_0
)
{
	.reg .pred 	%p<6>;
	.reg .b32 	%r<19>;
	.reg .b64 	%rd<5>;

	ld.param.u64 	%rd2, [_Z7Kernel5Pi_param_0];
	cvta.to.global.u64 	%rd3, %rd2;
	mov.u32 	%r1, %tid.x;
	shl.b32 	%r11, %r1, 2;
	setp.gt.u32 	%p1, %r1, 24;
	mul.wide.u32 	%rd4, %r11, 4;
	add.s64 	%rd1, %rd3, %rd4;
	@%p1 bra 	$L__BB4_2;
	ld.global.u32 	%r15, [%rd1];
$L__BB4_2:
	setp.gt.u32 	%p2, %r1, 24;
	@%p2 bra 	$L__BB4_4;
	ld.global.u32 	%r16, [%rd1+4];
$L__BB4_4:
	setp.gt.u32 	%p3, %r1, 24;
	@%p3 bra 	$L__BB4_6;
	ld.global.u32 	%r17, [%rd1+8];
$L__BB4_6:
	setp.gt.u32 	%p4, %r1, 24;
	@%p4 bra 	$L__BB4_8;
	ld.global.u32 	%r18, [%rd1+12];
$L__BB4_8:
	setp.gt.u32 	%p5, %r1, 24;
	@%p5 bra 	$L__BB4_10;
	st.global.u32 	[%rd1], %r15;
	st.global.u32 	[%rd1+4], %r16;
	st.global.u32 	[%rd1+8], %r17;
	st.global.u32 	[%rd1+12], %r18;
$L__BB4_10:
	ret;

}
	// .globl	_Z7Kernel6Pi
.visible .entry _Z7Kernel6Pi(
	.param .u64 .ptr .align 1 _Z7Kernel6Pi_param_0
)
{
	.reg .pred 	%p<6>;
	.reg .b32 	%r<19>;
	.reg .b64 	%rd<5>;

	ld.param.u64 	%rd2, [_Z7Kernel6Pi_param_0];
	cvta.to.global.u64 	%rd3, %rd2;
	mov.u32 	%r1, %tid.x;
	shl.b32 	%r11, %r1, 2;
	setp.gt.u32 	%p1, %r1, 24;
	mul.wide.u32 	%rd4, %r11, 4;
	add.s64 	%rd1, %rd3, %rd4;
	mov.b32 	%r15, 0;
	@%p1 bra 	$L__BB5_2;
	ld.global.u32 	%r15, [%rd1];
$L__BB5_2:
	setp.gt.u32 	%p2, %r1, 24;
	mov.b32 	%r16, 0;
	@%p2 bra 	$L__BB5_4;
	ld.global.u32 	%r16, [%rd1+4];
$L__BB5_4:
	setp.gt.u32 	%p3, %r1, 24;
	mov.b32 	%r17, 0;
	@%p3 bra 	$L__BB5_6;
	ld.global.u32 	%r17, [%rd1+8];
$L__BB5_6:
	setp.gt.u32 	%p4, %r1, 24;
	mov.b32 	%r18, 0;
	@%p4 bra 	$L__BB5_8;
	ld.global.u32 	%r18, [%rd1+12];
$L__BB5_8:
	setp.gt.u32 	%p5, %r1, 24;
	@%p5 bra 	$L__BB5_10;
	st.global.u32 	[%rd1], %r15;
	st.global.u32 	[%rd1+4], %r16;
	st.global.u32 	[%rd1+8], %r17;
	st.global.u32 	[%rd1+12], %r18;
$L__BB5_10:
	ret;

}
	// .globl	_Z7Kernel7Pi
.visible .entry _Z7Kernel7Pi(
	.param .u64 .ptr .align 1 _Z7Kernel7Pi_param_0
)
{
	.reg .pred 	%p<2>;
	.reg .b32 	%r<19>;
	.reg .b64 	%rd<8>;

	ld.param.u64 	%rd3, [_Z7Kernel7Pi_param_0];
	cvta.to.global.u64 	%rd1, %rd3;
	mov.u32 	%r1, %tid.x;
	and.b64  	%rd4, %rd3, 15;
	setp.ne.s64 	%p1, %rd4, 0;
	mul.wide.u32 	%rd5, %r1, 16;
	add.s64 	%rd2, %rd1, %rd5;
	@%p1 bra 	$L__BB6_2;
	ld.global.v4.u32 	{%r18, %r17, %r16, %r15}, [%rd2];
	bra.uni 	$L__BB6_3;
$L__BB6_2:
	shl.b32 	%r14, %r1, 2;
	mul.wide.u32 	%rd6, %r14, 4;
	add.s64 	%rd7, %rd1, %rd6;
	ld.global.u32 	%r18, [%rd7];
	ld.global.u32 	%r17, [%rd7+4];
	ld.global.u32 	%r16, [%rd7+8];
	ld.global.u32 	%r15, [%rd7+12];
$L__BB6_3:
	st.global.v4.u32 	[%rd2], {%r18, %r17, %r16, %r15};
	ret;

}
	// .globl	_Z7Kernel8Pi
.visible .entry _Z7Kernel8Pi(
	.param .u64 .ptr .align 1 _Z7Kernel8Pi_param_0
)
{
	.reg .pred 	%p<6>;
	.reg .b32 	%r<19>;
	.reg .b64 	%rd<5>;

	ld.param.u64 	%rd2, [_Z7Kernel8Pi_param_0];
	cvta.to.global.u64 	%rd3, %rd2;
	mov.u32 	%r1, %tid.x;
	shl.b32 	%r11, %r1, 2;
	setp.gt.u32 	%p1, %r1, 24;
	mul.wide.u32 	%rd4, %r11, 4;
	add.s64 	%rd1, %rd3, %rd4;
	@%p1 bra 	$L__BB7_2;
	ld.global.u32 	%r15, [%rd1];
$L__BB7_2:
	setp.gt.u32 	%p2, %r1, 24;
	@%p2 bra 	$L__BB7_4;
	ld.global.u32 	%r16, [%rd1+4];
$L__BB7_4:
	setp.gt.u32 	%p3, %r1, 24;
	@%p3 bra 	$L__BB7_6;
	ld.global.u32 	%r17, [%rd1+8];
$L__BB7_6:
	setp.gt.u32 	%p4, %r1, 24;
	@%p4 bra 	$L__BB7_8;
	ld.global.u32 	%r18, [%rd1+12];
$L__BB7_8:
	setp.gt.u32 	%p5, %r1, 24;
	@%p5 bra 	$L__BB7_10;
	st.global.u32 	[%rd1], %r15;
	st.global.u32 	[%rd1+4], %r16;
	st.global.u32 	[%rd1+8], %r17;
	st.global.u32 	[%rd1+12], %r18;
$L__BB7_10:
	ret;

}
	// .globl	_Z7Kernel9Pi
.visible .entry _Z7Kernel9Pi(
	.param .u64 .ptr .align 1 _Z7Kernel9Pi_param_0
)
{
	.reg .pred 	%p<6>;
	.reg .b32 	%r<19>;
	.reg .b64 	%rd<5>;

	ld.param.u64 	%rd2, [_Z7Kernel9Pi_param_0];
	cvta.to.global.u64 	%rd3, %rd2;
	mov.u32 	%r1, %tid.x;
	shl.b32 	%r11, %r1, 2;
	setp.gt.u32 	%p1, %r1, 24;
	mul.wide.u32 	%rd4, %r11, 4;
	add.s64 	%rd1, %rd3, %rd4;
	mov.b32 	%r15, 0;
	@%p1 bra 	$L__BB8_2;
	ld.global.u32 	%r15, [%rd1];
$L__BB8_2:
	setp.gt.u32 	%p2, %r1, 24;
	mov.b32 	%r16, 0;
	@%p2 bra 	$L__BB8_4;
	ld.global.u32 	%r16, [%rd1+4];
$L__BB8_4:
	setp.gt.u32 	%p3, %r1, 24;
	mov.b32 	%r17, 0;
	@%p3 bra 	$L__BB8_6;
	ld.global.u32 	%r17, [%rd1+8];
$L__BB8_6:
	setp.gt.u32 	%p4, %r1, 24;
	mov.b32 	%r18, 0;
	@%p4 bra 	$L__BB8_8;
	ld.global.u32 	%r18, [%rd1+12];
$L__BB8_8:
	setp.gt.u32 	%p5, %r1, 24;
	@%p5 bra 	$L__BB8_10;
	st.global.u32 	[%rd1], %r15;
	st.global.u32 	[%rd1+4], %r16;
	st.global.u32 	[%rd1+8], %r17;
	st.global.u32 	[%rd1+12], %r18;
$L__BB8_10:
	ret;

}
	// .globl	_Z8Kernel10Pi
.visible .entry _Z8Kernel10Pi(
	.param .u64 .ptr .align 1 _Z8Kernel10Pi_param_0
)
{
	.reg .b32 	%r<22>;
	.reg .b64 	%rd<5>;
	// demoted variable
	.shared .align 16 .b8 _ZZ8Kernel10PiE17load_temp_storage[2048];
	// demoted variable
	.shared .align 16 .b8 _ZZ8Kernel10PiE18store_temp_storage[2064];
	ld.param.u64 	%rd1, [_Z8Kernel10Pi_param_0];
	cvta.to.global.u64 	%rd2, %rd1;
	mov.u32 	%r1, %tid.x;
	mul.wide.u32 	%rd3, %r1, 4;
	add.s64 	%rd4, %rd2, %rd3;
	ld.global.u32 	%r2, [%rd4];
	ld.global.u32 	%r3, [%rd4+512];
	ld.global.u32 	%r4, [%rd4+1024];
	ld.global.u32 	%r5, [%rd4+1536];
	shl.b32 	%r6, %r1, 2;
	mov.u32 	%r7, _ZZ8Kernel10PiE17load_temp_storage;
	add.s32 	%r8, %r7, %r6;
	st.shared.u32 	[%r8], %r2;
	st.shared.u32 	[%r8+512], %r3;
	st.shared.u32 	[%r8+1024], %r4;
	st.shared.u32 	[%r8+1536], %r5;
	bar.sync 	0;
	mad.lo.s32 	%r9, %r1, 12, %r8;
	ld.shared.v4.u32 	{%r10, %r11, %r12, %r13}, [%r9];
	shl.b32 	%r14, %r1, 4;
	mov.u32 	%r15, _ZZ8Kernel10PiE18store_temp_storage;
	add.s32 	%r16, %r15, %r14;
	st.shared.v4.u32 	[%r16], {%r10, %r11, %r12, %r13};
	bar.sync 	0;
	mad.lo.s32 	%r17, %r1, -12, %r16;
	ld.shared.u32 	%r18, [%r17];
	ld.shared.u32 	%r19, [%r17+512];
	ld.shared.u32 	%r20, [%r17+1024];
	ld.shared.u32 	%r21, [%r17+1536];
	st.global.u32 	[%rd4], %r18;
	st.global.u32 	[%rd4+512], %r19;
	st.global.u32 	[%rd4+1024], %r20;
	st.global.u32 	[%rd4+1536], %r21;
	ret;

}
	// .globl	_Z8Kernel11Pi
.visible .entry _Z8Kernel11Pi(
	.param .u64 .ptr .align 1 _Z8Kernel11Pi_param_0
)
{
	.reg .pred 	%p<7>;
	.reg .b32 	%r<27>;
	.reg .b64 	%rd<5>;
	// demoted variable
	.shared .align 16 .b8 _ZZ8Kernel11PiE17load_temp_storage[2048];
	// demoted variable
	.shared .align 16 .b8 _ZZ8Kernel11PiE18store_temp_storage[2064];
	ld.param.u64 	%rd2, [_Z8Kernel11Pi_param_0];
	cvta.to.global.u64 	%rd3, %rd2;
	mov.u32 	%r1, %tid.x;
	setp.gt.u32 	%p1, %r1, 99;
	mul.wide.u32 	%rd4, %r1, 4;
	add.s64 	%rd1, %rd3, %rd4;
	@%p1 bra 	$L__BB10_2;
	ld.global.u32 	%r26, [%rd1];
$L__BB10_2:
	shl.b32 	%r10, %r1, 2;
	mov.u32 	%r11, _ZZ8Kernel11PiE17load_temp_storage;
	add.s32 	%r12, %r11, %r10;
	st.shared.u32 	[%r12], %r26;
	bar.sync 	0;
	mad.lo.s32 	%r13, %r1, 12, %r12;
	ld.shared.v4.u32 	{%r14, %r15, %r16, %r17}, [%r13];
	shl.b32 	%r18, %r1, 4;
	mov.u32 	%r19, _ZZ8Kernel11PiE18store_temp_storage;
	add.s32 	%r20, %r19, %r18;
	st.shared.v4.u32 	[%r20], {%r14, %r15, %r16, %r17};
	bar.sync 	0;
	mad.lo.s32 	%r21, %r1, -12, %r20;
	ld.shared.u32 	%r4, [%r21];
	ld.shared.u32 	%r5, [%r21+512];
	ld.shared.u32 	%r6, [%r21+1024];
	ld.shared.u32 	%r7, [%r21+1536];
	setp.ne.s32 	%p2, %r1, 0;
	@%p2 bra 	$L__BB10_4;
	mov.b32 	%r22, 100;
	st.volatile.shared.u32 	[_ZZ8Kernel11PiE18store_temp_storage+2048], %r22;
$L__BB10_4:
	bar.sync 	0;
	ld.volatile.shared.u32 	%r8, [_ZZ8Kernel11PiE18store_temp_storage+2048];
	setp.ge.s32 	%p3, %r1, %r8;
	@%p3 bra 	$L__BB10_6;
	st.global.u32 	[%rd1], %r4;
$L__BB10_6:
	add.s32 	%r23, %r1, 128;
	setp.ge.s32 	%p4, %r23, %r8;
	@%p4 bra 	$L__BB10_8;
	st.global.u32 	[%rd1+512], %r5;
$L__BB10_8:
	add.s32 	%r24, %r1, 256;
	setp.ge.s32 	%p5, %r24, %r8;
	@%p5 bra 	$L__BB10_10;
	st.global.u32 	[%rd1+1024], %r6;
$L__BB10_10:
	add.s32 	%r25, %r1, 384;
	setp.ge.s32 	%p6, %r25, %r8;
	@%p6 bra 	$L__BB10_12;
	st.global.u32 	[%rd1+1536], %r7;
$L__BB10_12:
	ret;

}
	// .globl	_Z8Kernel12Pi
.visible .entry _Z8Kernel12Pi(
	.param .u64 .ptr .align 1 _Z8Kernel12Pi_param_0
)
{
	.reg .pred 	%p<7>;
	.reg .b32 	%r<28>;
	.reg .b64 	%rd<5>;
	// demoted variable
	.shared .align 16 .b8 _ZZ8Kernel12PiE17load_temp_storage[2048];
	// demoted variable
	.shared .align 16 .b8 _ZZ8Kernel12PiE18store_temp_storage[2064];
	ld.param.u64 	%rd2, [_Z8Kernel12Pi_param_0];
	cvta.to.global.u64 	%rd3, %rd2;
	mov.u32 	%r1, %tid.x;
	setp.gt.u32 	%p1, %r1, 99;
	mul.wide.u32 	%rd4, %r1, 4;
	add.s64 	%rd1, %rd3, %rd4;
	mov.b32 	%r27, 0;
	@%p1 bra 	$L__BB11_2;
	ld.global.u32 	%r27, [%rd1];
$L__BB11_2:
	shl.b32 	%r10, %r1, 2;
	mov.u32 	%r11, _ZZ8Kernel12PiE17load_temp_storage;
	add.s32 	%r12, %r11, %r10;
	st.shared.u32 	[%r12], %r27;
	mov.b32 	%r13, 0;
	st.shared.u32 	[%r12+512], %r13;
	st.shared.u32 	[%r12+1024], %r13;
	st.shared.u32 	[%r12+1536], %r13;
	bar.sync 	0;
	mad.lo.s32 	%r14, %r1, 12, %r12;
	ld.shared.v4.u32 	{%r15, %r16, %r17, %r18}, [%r14];
	shl.b32 	%r19, %r1, 4;
	mov.u32 	%r20, _ZZ8Kernel12PiE18store_temp_storage;
	add.s32 	%r21, %r20, %r19;
	st.shared.v4.u32 	[%r21], {%r15, %r16, %r17, %r18};
	bar.sync 	0;
	mad.lo.s32 	%r22, %r1, -12, %r21;
	ld.shared.u32 	%r4, [%r22];
	ld.shared.u32 	%r5, [%r22+512];
	ld.shared.u32 	%r6, [%r22+1024];
	ld.shared.u32 	%r7, [%r22+1536];
	setp.ne.s32 	%p2, %r1, 0;
	@%p2 bra 	$L__BB11_4;
	mov.b32 	%r23, 100;
	st.volatile.shared.u32 	[_ZZ8Kernel12PiE18store_temp_storage+2048], %r23;
$L__BB11_4:
	bar.sync 	0;
	ld.volatile.shared.u32 	%r8, [_ZZ8Kernel12PiE18store_temp_storage+2048];
	setp.ge.s32 	%p3, %r1, %r8;
	@%p3 bra 	$L__BB11_6;
	st.global.u32 	[%rd1], %r4;
$L__BB11_6:
	add.s32 	%r24, %r1, 128;
	setp.ge.s32 	%p4, %r24, %r8;
	@%p4 bra 	$L__BB11_8;
	st.global.u32 	[%rd1+512], %r5;
$L__BB11_8:
	add.s32 	%r25, %r1, 256;
	setp.ge.s32 	%p5, %r25, %r8;
	@%p5 bra 	$L__BB11_10;
	st.global.u32 	[%rd1+1024], %r6;
$L__BB11_10:
	add.s32 	%r26, %r1, 384;
	setp.ge.s32 	%p6, %r26, %r8;
	@%p6 bra 	$L__BB11_12;
	st.global.u32 	[%rd1+1536], %r7;
$L__BB11_12:
	ret;

}
	// .globl	_Z8Kernel13Pi
.visible .entry _Z8Kernel13Pi(
	.param .u64 .ptr .align 1 _Z8Kernel13Pi_param_0
)
{
	.reg .b32 	%r<30>;
	.reg .b64 	%rd<5>;
	// demoted variable
	.shared .align 16 .b8 _ZZ8Kernel13PiE17load_temp_storage[2048];
	// demoted variable
	.shared .align 16 .b8 _ZZ8Kernel13PiE18store_temp_storage[2064];
	ld.param.u64 	%rd1, [_Z8Kernel13Pi_param_0];
	cvta.to.global.u64 	%rd2, %rd1;
	mov.u32 	%r2, %tid.x;
	and.b32  	%r3, %r2, 31;
	and.b32  	%r4, %r2, 992;
	shl.b32 	%r5, %r2, 2;
	and.b32  	%r6, %r5, 3968;
	or.b32  	%r7, %r6, %r3;
	mul.wide.u32 	%rd3, %r7, 4;
	add.s64 	%rd4, %rd2, %rd3;
	ld.global.u32 	%r8, [%rd4];
	ld.global.u32 	%r9, [%rd4+128];
	ld.global.u32 	%r10, [%rd4+256];
	ld.global.u32 	%r11, [%rd4+384];
	// begin inline asm
	mov.u32 %r1, %laneid;
	// end inline asm
	add.s32 	%r12, %r1, %r6;
	shl.b32 	%r13, %r12, 2;
	mov.u32 	%r14, _ZZ8Kernel13PiE17load_temp_storage;
	add.s32 	%r15, %r14, %r13;
	st.shared.u32 	[%r15], %r8;
	st.shared.u32 	[%r15+128], %r9;
	st.shared.u32 	[%r15+256], %r10;
	st.shared.u32 	[%r15+384], %r11;
	bar.warp.sync 	-1;
	add.s32 	%r16, %r1, %r4;
	shl.b32 	%r17, %r16, 4;
	add.s32 	%r18, %r14, %r17;
	ld.shared.v4.u32 	{%r19, %r20, %r21, %r22}, [%r18];
	mov.u32 	%r23, _ZZ8Kernel13PiE18store_temp_storage;
	add.s32 	%r24, %r23, %r17;
	st.shared.v4.u32 	[%r24], {%r19, %r20, %r21, %r22};
	bar.warp.sync 	-1;
	add.s32 	%r25, %r23, %r13;
	ld.shared.u32 	%r26, [%r25];
	ld.shared.u32 	%r27, [%r25+128];
	ld.shared.u32 	%r28, [%r25+256];
	ld.shared.u32 	%r29, [%r25+384];
	st.global.u32 	[%rd4], %r26;
	st.global.u32 	[%rd4+128], %r27;
	st.global.u32 	[%rd4+256], %r28;
	st.global.u32 	[%rd4+384], %r29;
	ret;

}
	// .globl	_Z8Kernel14Pi
.visible .entry _Z8Kernel14Pi(
	.param .u64 .ptr .align 1 _Z8Kernel14Pi_param_0
)
{
	.reg .pred 	%p<10>;
	.reg .b32 	%r<49>;
	.reg .b64 	%rd<5>;
	// demoted variable
	.shared .align 16 .b8 _ZZ8Kernel14PiE17load_temp_storage[2048];
	// demoted variable
	.shared .align 16 .b8 _ZZ8Kernel14PiE18store_temp_storage[2064];
	ld.param.u64 	%rd2, [_Z8Kernel14Pi_param_0];
	cvta.to.global.u64 	%rd3, %rd2;
	mov.u32 	%r1, %tid.x;
	and.b32  	%r18, %r1, 31;
	and.b32  	%r2, %r1, 992;
	shl.b32 	%r19, %r1, 2;
	and.b32  	%r20, %r19, 3968;
	or.b32  	%r3, %r20, %r18;
	setp.gt.u32 	%p1, %r3, 99;
	mul.wide.u32 	%rd4, %r3, 4;
	add.s64 	%rd1, %rd3, %rd4;
	@%p1 bra 	$L__BB13_2;
	ld.global.u32 	%r45, [%rd1];
$L__BB13_2:
	setp.gt.u32 	%p2, %r3, 67;
	@%p2 bra 	$L__BB13_4;
	ld.global.u32 	%r46, [%rd1+128];
$L__BB13_4:
	setp.gt.u32 	%p3, %r3, 35;
	@%p3 bra 	$L__BB13_6;
	ld.global.u32 	%r47, [%rd1+256];
$L__BB13_6:
	setp.gt.u32 	%p4, %r3, 3;
	@%p4 bra 	$L__BB13_8;
	ld.global.u32 	%r48, [%rd1+384];
$L__BB13_8:
	// begin inline asm
	mov.u32 %r24, %laneid;
	// end inline asm
	add.s32 	%r27, %r24, %r20;
	shl.b32 	%r28, %r27, 2;
	mov.u32 	%r29, _ZZ8Kernel14PiE17load_temp_storage;
	add.s32 	%r30, %r29, %r28;
	st.shared.u32 	[%r30], %r45;
	st.shared.u32 	[%r30+128], %r46;
	st.shared.u32 	[%r30+256], %r47;
	st.shared.u32 	[%r30+384], %r48;
	bar.warp.sync 	-1;
	add.s32 	%r31, %r24, %r2;
	shl.b32 	%r32, %r31, 4;
	add.s32 	%r33, %r29, %r32;
	ld.shared.v4.u32 	{%r34, %r35, %r36, %r37}, [%r33];
	mov.u32 	%r38, _ZZ8Kernel14PiE18store_temp_storage;
	add.s32 	%r39, %r38, %r32;
	st.shared.v4.u32 	[%r39], {%r34, %r35, %r36, %r37};
	bar.warp.sync 	-1;
	add.s32 	%r40, %r38, %r28;
	ld.shared.u32 	%r12, [%r40];
	ld.shared.u32 	%r13, [%r40+128];
	ld.shared.u32 	%r14, [%r40+256];
	ld.shared.u32 	%r15, [%r40+384];
	setp.ne.s32 	%p5, %r1, 0;
	@%p5 bra 	$L__BB13_10;
	mov.b32 	%r41, 100;
	st.volatile.shared.u32 	[_ZZ8Kernel14PiE18store_temp_storage+2048], %r41;
$L__BB13_10:
	bar.sync 	0;
	ld.volatile.shared.u32 	%r16, [_ZZ8Kernel14PiE18store_temp_storage+2048];
	setp.ge.s32 	%p6, %r3, %r16;
	@%p6 bra 	$L__BB13_12;
	st.global.u32 	[%rd1], %r12;
$L__BB13_12:
	add.s32 	%r42, %r3, 32;
	setp.ge.s32 	%p7, %r42, %r16;
	@%p7 bra 	$L__BB13_14;
	st.global.u32 	[%rd1+128], %r13;
$L__BB13_14:
	add.s32 	%r43, %r3, 64;
	setp.ge.s32 	%p8, %r43, %r16;
	@%p8 bra 	$L__BB13_16;
	st.global.u32 	[%rd1+256], %r14;
$L__BB13_16:
	add.s32 	%r44, %r3, 96;
	setp.ge.s32 	%p9, %r44, %r16;
	@%p9 bra 	$L__BB13_18;
	st.global.u32 	[%rd1+384], %r15;
$L__BB13_18:
	ret;

}
	// .globl	_Z8Kernel15Pi
.visible .entry _Z8Kernel15Pi(
	.param .u64 .ptr .align 1 _Z8Kernel15Pi_param_0
)
{
	.reg .pred 	%p<10>;
	.reg .b32 	%r<49>;
	.reg .b64 	%rd<5>;
	// demoted variable
	.shared .align 16 .b8 _ZZ8Kernel15PiE17load_temp_storage[2048];
	// demoted variable
	.shared .align 16 .b8 _ZZ8Kernel15PiE18store_temp_storage[2064];
	ld.param.u64 	%rd2, [_Z8Kernel15Pi_param_0];
	cvta.to.global.u64 	%rd3, %rd2;
	mov.u32 	%r1, %tid.x;
	and.b32  	%r18, %r1, 31;
	and.b32  	%r2, %r1, 992;
	shl.b32 	%r19, %r1, 2;
	and.b32  	%r20, %r19, 3968;
	or.b32  	%r3, %r20, %r18;
	setp.gt.u32 	%p1, %r3, 99;
	mul.wide.u32 	%rd4, %r3, 4;
	add.s64 	%rd1, %rd3, %rd4;
	mov.b32 	%r45, 0;
	@%p1 bra 	$L__BB14_2;
	ld.global.u32 	%r45, [%rd1];
$L__BB14_2:
	setp.gt.u32 	%p2, %r3, 67;
	mov.b32 	%r46, 0;
	@%p2 bra 	$L__BB14_4;
	ld.global.u32 	%r46, [%rd1+128];
$L__BB14_4:
	setp.gt.u32 	%p3, %r3, 35;
	mov.b32 	%r47, 0;
	@%p3 bra 	$L__BB14_6;
	ld.global.u32 	%r47, [%rd1+256];
$L__BB14_6:
	setp.gt.u32 	%p4, %r3, 3;
	mov.b32 	%r48, 0;
	@%p4 bra 	$L__BB14_8;
	ld.global.u32 	%r48, [%rd1+384];
$L__BB14_8:
	// begin inline asm
	mov.u32 %r24, %laneid;
	// end inline asm
	add.s32 	%r27, %r24, %r20;
	shl.b32 	%r28, %r27, 2;
	mov.u32 	%r29, _ZZ8Kernel15PiE17load_temp_storage;
	add.s32 	%r30, %r29, %r28;
	st.shared.u32 	[%r30], %r45;
	st.shared.u32 	[%r30+128], %r46;
	st.shared.u32 	[%r30+256], %r47;
	st.shared.u32 	[%r30+384], %r48;
	bar.warp.sync 	-1;
	add.s32 	%r31, %r24, %r2;
	shl.b32 	%r32, %r31, 4;
	add.s32 	%r33, %r29, %r32;
	ld.shared.v4.u32 	{%r34, %r35, %r36, %r37}, [%r33];
	mov.u32 	%r38, _ZZ8Kernel15PiE18store_temp_storage;
	add.s32 	%r39, %r38, %r32;
	st.shared.v4.u32 	[%r39], {%r34, %r35, %r36, %r37};
	bar.warp.sync 	-1;
	add.s32 	%r40, %r38, %r28;
	ld.shared.u32 	%r12, [%r40];
	ld.shared.u32 	%r13, [%r40+128];
	ld.shared.u32 	%r14, [%r40+256];
	ld.shared.u32 	%r15, [%r40+384];
	setp.ne.s32 	%p5, %r1, 0;
	@%p5 bra 	$L__BB14_10;
	mov.b32 	%r41, 100;
	st.volatile.shared.u32 	[_ZZ8Kernel15PiE18store_temp_storage+2048], %r41;
$L__BB14_10:
	bar.sync 	0;
	ld.volatile.shared.u32 	%r16, [_ZZ8Kernel15PiE18store_temp_storage+2048];
	setp.ge.s32 	%p6, %r3, %r16;
	@%p6 bra 	$L__BB14_12;
	st.global.u32 	[%rd1], %r12;
$L__BB14_12:
	add.s32 	%r42, %r3, 32;
	setp.ge.s32 	%p7, %r42, %r16;
	@%p7 bra 	$L__BB14_14;
	st.global.u32 	[%rd1+128], %r13;
$L__BB14_14:
	add.s32 	%r43, %r3, 64;
	setp.ge.s32 	%p8, %r43, %r16;
	@%p8 bra 	$L__BB14_16;
	st.global.u32 	[%rd1+256], %r14;
$L__BB14_16:
	add.s32 	%r44, %r3, 96;
	setp.ge.s32 	%p9, %r44, %r16;
	@%p9 bra 	$L__BB14_18;
	st.global.u32 	[%rd1+384], %r15;
$L__BB14_18:
	ret;

}
	// .globl	_ZN3cub18CUB_300001_SM_10006detail11EmptyKernelIvEEvv
.visible .entry _ZN3cub18CUB_300001_SM_10006detail11EmptyKernelIvEEvv()
{


	ret;

}


// ===== COMPILED SASS (sm_100) =====

	.target	sm_100

	.elftype	@"ET_EXEC"


//--------------------- .note.nv.tkinfo           --------------------------
	.section	.note.nv.tkinfo,"",@"SHT_NOTE"
	.sectionflags	@"SHF_NOTE_NV_TKINFO"
	.tkinfo
        /*0018*/ 	.word	0x00000002
        /*0030*/ 	.string	""
        /*0030*/ 	.string	"ptxas"
        /*0030*/ 	.string	"Cuda compilation tools, release 13.0, V13.0.88"
        /*0030*/ 	.string	"Build cuda_13.0.r13.0/compiler.36424714_0"
        /*0030*/ 	.string	"-arch sm_100 -m 64 "



//--------------------- .note.nv.cuinfo           --------------------------
	.section	.note.nv.cuinfo,"",@"SHT_NOTE"
	.sectionflags	@"SHF_NOTE_NV_CUINFO"
        /*0018*/ 	.short	0x0002
        /*001a*/ 	.short	0x0064
        /*001c*/ 	.short	0x0082
	.zero		2


//--------------------- .nv.info                  --------------------------
	.section	.nv.info,"",@"SHT_CUDA_INFO"
	.align	4


	//----- nvinfo : EIATTR_REGCOUNT
	.align		4
        /*0000*/ 	.byte	0x04, 0x2f
        /*0002*/ 	.short	(.L_41 - .L_40)
	.align		4
.L_40:
        /*0004*/ 	.word	index@(_Z7Kernel1Pi)
        /*0008*/ 	.word	0x00000004


	//----- nvinfo : EIATTR_FRAME_SIZE
	.align		4
.L_41:
        /*000c*/ 	.byte	0x04, 0x11
        /*000e*/ 	.short	(.L_43 - .L_42)
	.align		4
.L_42:
        /*0010*/ 	.word	index@(_Z7Kernel1Pi)
        /*0014*/ 	.word	0x00000000


	//----- nvinfo : EIATTR_REGCOUNT
	.align		4
.L_43:
        /*0018*/ 	.byte	0x04, 0x2f
        /*001a*/ 	.short	(.L_45 - .L_44)
	.align		4
.L_44:
        /*001c*/ 	.word	index@(_Z7Kernel2Pi)
        /*0020*/ 	.word	0x00000008


	//----- nvinfo : EIATTR_FRAME_SIZE
	.align		4
.L_45:
        /*0024*/ 	.byte	0x04, 0x11
        /*0026*/ 	.short	(.L_47 - .L_46)
	.align		4
.L_46:
        /*0028*/ 	.word	index@(_Z7Kernel2Pi)
        /*002c*/ 	.word	0x00000000


	//----- nvinfo : EIATTR_REGCOUNT
	.align		4
.L_47:
        /*0030*/ 	.byte	0x04, 0x2f
        /*0032*/ 	.short	(.L_49 - .L_48)
	.align		4
.L_48:
        /*0034*/ 	.word	index@(_Z7Kernel3Pi)
        /*0038*/ 	.word	0x00000008


	//----- nvinfo : EIATTR_FRAME_SIZE
	.align		4
.L_49:
        /*003c*/ 	.byte	0x04, 0x11
        /*003e*/ 	.short	(.L_51 - .L_50)
	.align		4
.L_50:
        /*0040*/ 	.word	index@(_Z7Kernel3Pi)
        /*0044*/ 	.word	0x00000000


	//----- nvinfo : EIATTR_REGCOUNT
	.align		4
.L_51:
        /*0048*/ 	.byte	0x04, 0x2f
        /*004a*/ 	.short	(.L_53 - .L_52)
	.align		4
.L_52:
        /*004c*/ 	.word	index@(_Z7Kernel4Pi)
        /*0050*/ 	.word	0x00000004


	//----- nvinfo : EIATTR_FRAME_SIZE
	.align		4
.L_53:
        /*0054*/ 	.byte	0x04, 0x11
        /*0056*/ 	.short	(.L_55 - .L_54)
	.align		4
.L_54:
        /*0058*/ 	.word	index@(_Z7Kernel4Pi)
        /*005c*/ 	.word	0x00000000


	//----- nvinfo : EIATTR_REGCOUNT
	.align		4
.L_55:
        /*0060*/ 	.byte	0x04, 0x2f
        /*0062*/ 	.short	(.L_57 - .L_56)
	.align		4
.L_56:
        /*0064*/ 	.word	index@(_Z7Kernel5Pi)
        /*0068*/ 	.word	0x0000000e


	//----- nvinfo : EIATTR_FRAME_SIZE
	.align		4
.L_57:
        /*006c*/ 	.byte	0x04, 0x11
        /*006e*/ 	.short	(.L_59 - .L_58)
	.align		4
.L_58:
        /*0070*/ 	.word	index@(_Z7Kernel5Pi)
        /*0074*/ 	.word	0x00000000


	//----- nvinfo : EIATTR_REGCOUNT
	.align		4
.L_59:
        /*0078*/ 	.byte	0x04, 0x2f
        /*007a*/ 	.short	(.L_61 - .L_60)
	.align		4
.L_60:
        /*007c*/ 	.word	index@(_Z7Kernel6Pi)
        /*0080*/ 	.word	0x0000000e


	//----- nvinfo : EIATTR_FRAME_SIZE
	.align		4
.L_61:
        /*0084*/ 	.byte	0x04, 0x11
        /*0086*/ 	.short	(.L_63 - .L_62)
	.align		4
.L_62:
        /*0088*/ 	.word	index@(_Z7Kernel6Pi)
        /*008c*/ 	.word	0x00000000


	//----- nvinfo : EIATTR_REGCOUNT
	.align		4
.L_63:
        /*0090*/ 	.byte	0x04, 0x2f
        /*0092*/ 	.short	(.L_65 - .L_64)
	.align		4
.L_64:
        /*0094*/ 	.word	index@(_Z7Kernel7Pi)
        /*0098*/ 	.word	0x0000000e


	//----- nvinfo : EIATTR_FRAME_SIZE
	.align		4
.L_65:
        /*009c*/ 	.byte	0x04, 0x11
        /*009e*/ 	.short	(.L_67 - .L_66)
	.align		4
.L_66:
        /*00a0*/ 	.word	index@(_Z7Kernel7Pi)
        /*00a4*/ 	.word	0x00000000


	//----- nvinfo : EIATTR_REGCOUNT
	.align		4
.L_67:
        /*00a8*/ 	.byte	0x04, 0x2f
        /*00aa*/ 	.short	(.L_69 - .L_68)
	.align		4
.L_68:
        /*00ac*/ 	.word	index@(_Z7Kernel8Pi)
        /*00b0*/ 	.word	0x0000000e


	//----- nvinfo : EIATTR_FRAME_SIZE
	.align		4
.L_69:
        /*00b4*/ 	.byte	0x04, 0x11
        /*00b6*/ 	.short	(.L_71 - .L_70)
	.align		4
.L_70:
        /*00b8*/ 	.word	index@(_Z7Kernel8Pi)
        /*00bc*/ 	.word	0x00000000


	//----- nvinfo : EIATTR_REGCOUNT
	.align		4
.L_71:
        /*00c0*/ 	.byte	0x04, 0x2f
        /*00c2*/ 	.short	(.L_73 - .L_72)
	.align		4
.L_72:
        /*00c4*/ 	.word	index@(_Z7Kernel9Pi)
        /*00c8*/ 	.word	0x0000000e


	//----- nvinfo : EIATTR_FRAME_SIZE
	.align		4
.L_73:
        /*00cc*/ 	.byte	0x04, 0x11
        /*00ce*/ 	.short	(.L_75 - .L_74)
	.align		4
.L_74:
        /*00d0*/ 	.word	index@(_Z7Kernel9Pi)
        /*00d4*/ 	.word	0x00000000


	//----- nvinfo : EIATTR_REGCOUNT
	.align		4
.L_75:
        /*00d8*/ 	.byte	0x04, 0x2f
        /*00da*/ 	.short	(.L_77 - .L_76)
	.align		4
.L_76:
        /*00dc*/ 	.word	index@(_Z8Kernel10Pi)
        /*00e0*/ 	.word	0x00000014


	//----- nvinfo : EIATTR_FRAME_SIZE
	.align		4
.L_77:
        /*00e4*/ 	.byte	0x04, 0x11
        /*00e6*/ 	.short	(.L_79 - .L_78)
	.align		4
.L_78:
        /*00e8*/ 	.word	index@(_Z8Kernel10Pi)
        /*00ec*/ 	.word	0x00000000


	//----- nvinfo : EIATTR_REGCOUNT
	.align		4
.L_79:
        /*00f0*/ 	.byte	0x04, 0x2f
        /*00f2*/ 	.short	(.L_81 - .L_80)
	.align		4
.L_80:
        /*00f4*/ 	.word	index@(_Z8Kernel11Pi)
        /*00f8*/ 	.word	0x0000001a


	//----- nvinfo : EIATTR_FRAME_SIZE
	.align		4
.L_81:
        /*00fc*/ 	.byte	0x04, 0x11
        /*00fe*/ 	.short	(.L_83 - .L_82)
	.align		4
.L_82:
        /*0100*/ 	.word	index@(_Z8Kernel11Pi)
        /*0104*/ 	.word	0x00000000


	//----- nvinfo : EIATTR_REGCOUNT
	.align		4
.L_83:
        /*0108*/ 	.byte	0x04, 0x2f
        /*010a*/ 	.short	(.L_85 - .L_84)
	.align		4
.L_84:
        /*010c*/ 	.word	index@(_Z8Kernel12Pi)
        /*0110*/ 	.word	0x0000001a


	//----- nvinfo : EIATTR_FRAME_SIZE
	.align		4
.L_85:
        /*0114*/ 	.byte	0x04, 0x11
        /*0116*/ 	.short	(.L_87 - .L_86)
	.align		4
.L_86:
        /*0118*/ 	.word	index@(_Z8Kernel12Pi)
        /*011c*/ 	.word	0x00000000


	//----- nvinfo : EIATTR_REGCOUNT
	.align		4
.L_87:
        /*0120*/ 	.byte	0x04, 0x2f
        /*0122*/ 	.short	(.L_89 - .L_88)
	.align		4
.L_88:
        /*0124*/ 	.word	index@(_Z8Kernel13Pi)
        /*0128*/ 	.word	0x00000012


	//----- nvinfo : EIATTR_FRAME_SIZE
	.align		4
.L_89:
        /*012c*/ 	.byte	0x04, 0x11
        /*012e*/ 	.short	(.L_91 - .L_90)
	.align		4
.L_90:
        /*0130*/ 	.word	index@(_Z8Kernel13Pi)
        /*0134*/ 	.word	0x00000000


	//----- nvinfo : EIATTR_REGCOUNT
	.align		4
.L_91:
        /*0138*/ 	.byte	0x04, 0x2f
        /*013a*/ 	.short	(.L_93 - .L_92)
	.align		4
.L_92:
        /*013c*/ 	.word	index@(_Z8Kernel14Pi)
        /*0140*/ 	.word	0x00000014


	//----- nvinfo : EIATTR_FRAME_SIZE
	.align		4
.L_93:
        /*0144*/ 	.byte	0x04, 0x11
        /*0146*/ 	.short	(.L_95 - .L_94)
	.align		4
.L_94:
        /*0148*/ 	.word	index@(_Z8Kernel14Pi)
        /*014c*/ 	.word	0x00000000


	//----- nvinfo : EIATTR_REGCOUNT
	.align		4
.L_95:
        /*0150*/ 	.byte	0x04, 0x2f
        /*0152*/ 	.short	(.L_97 - .L_96)
	.align		4
.L_96:
        /*0154*/ 	.word	index@(_Z8Kernel15Pi)
        /*0158*/ 	.word	0x00000014


	//----- nvinfo : EIATTR_FRAME_SIZE
	.align		4
.L_97:
        /*015c*/ 	.byte	0x04, 0x11
        /*015e*/ 	.short	(.L_99 - .L_98)
	.align		4
.L_98:
        /*0160*/ 	.word	index@(_Z8Kernel15Pi)
        /*0164*/ 	.word	0x00000000


	//----- nvinfo : EIATTR_REGCOUNT
	.align		4
.L_99:
        /*0168*/ 	.byte	0x04, 0x2f
        /*016a*/ 	.short	(.L_101 - .L_100)
	.align		4
.L_100:
        /*016c*/ 	.word	index@(_ZN3cub18CUB_300001_SM_10006detail11EmptyKernelIvEEvv)
        /*0170*/ 	.word	0x00000004


	//----- nvinfo : EIATTR_FRAME_SIZE
	.align		4
.L_101:
        /*0174*/ 	.byte	0x04, 0x11
        /*0176*/ 	.short	(.L_103 - .L_102)
	.align		4
.L_102:
        /*0178*/ 	.word	index@(_ZN3cub18CUB_300001_SM_10006detail11EmptyKernelIvEEvv)
        /*017c*/ 	.word	0x00000000


	//----- nvinfo : EIATTR_MIN_STACK_SIZE
	.align		4
.L_103:
        /*0180*/ 	.byte	0x04, 0x12
        /*0182*/ 	.short	(.L_105 - .L_104)
	.align		4
.L_104:
        /*0184*/ 	.word	index@(_ZN3cub18CUB_300001_SM_10006detail11EmptyKernelIvEEvv)
        /*0188*/ 	.word	0x00000000


	//----- nvinfo : EIATTR_MIN_STACK_SIZE
	.align		4
.L_105:
        /*018c*/ 	.byte	0x04, 0x12
        /*018e*/ 	.short	(.L_107 - .L_106)
	.align		4
.L_106:
        /*0190*/ 	.word	index@(_Z8Kernel15Pi)
        /*0194*/ 	.word	0x00000000


	//----- nvinfo : EIATTR_MIN_STACK_SIZE
	.align		4
.L_107:
        /*0198*/ 	.byte	0x04, 0x12
        /*019a*/ 	.short	(.L_109 - .L_108)
	.align		4
.L_108:
        /*019c*/ 	.word	index@(_Z8Kernel14Pi)
        /*01a0*/ 	.word	0x00000000


	//----- nvinfo : EIATTR_MIN_STACK_SIZE
	.align		4
.L_109:
        /*01a4*/ 	.byte	0x04, 0x12
        /*01a6*/ 	.short	(.L_111 - .L_110)
	.align		4
.L_110:
        /*01a8*/ 	.word	index@(_Z8Kernel13Pi)
        /*01ac*/ 	.word	0x00000000


	//----- nvinfo : EIATTR_MIN_STACK_SIZE
	.align		4
.L_111:
        /*01b0*/ 	.byte	0x04, 0x12
        /*01b2*/ 	.short	(.L_113 - .L_112)
	.align		4
.L_112:
        /*01b4*/ 	.word	index@(_Z8Kernel12Pi)
        /*01b8*/ 	.word	0x00000000


	//----- nvinfo : EIATTR_MIN_STACK_SIZE
	.align		4
.L_113:
        /*01bc*/ 	.byte	0x04, 0x12
        /*01be*/ 	.short	(.L_115 - .L_114)
	.align		4
.L_114:
        /*01c0*/ 	.word	index@(_Z8Kernel11Pi)
        /*01c4*/ 	.word	0x00000000


	//----- nvinfo : EIATTR_MIN_STACK_SIZE
	.align		4
.L_115:
        /*01c8*/ 	.byte	0x04, 0x12
        /*01ca*/ 	.short	(.L_117 - .L_116)
	.align		4
.L_116:
        /*01cc*/ 	.word	index@(_Z8Kernel10Pi)
        /*01d0*/ 	.word	0x00000000


	//----- nvinfo : EIATTR_MIN_STACK_SIZE
	.align		4
.L_117:
        /*01d4*/ 	.byte	0x04, 0x12
        /*01d6*/ 	.short	(.L_119 - .L_118)
	.align		4
.L_118:
        /*01d8*/ 	.word	index@(_Z7Kernel9Pi)
        /*01dc*/ 	.word	0x00000000


	//----- nvinfo : EIATTR_MIN_STACK_SIZE
	.align		4
.L_119:
        /*01e0*/ 	.byte	0x04, 0x12
        /*01e2*/ 	.short	(.L_121 - .L_120)
	.align		4
.L_120:
        /*01e4*/ 	.word	index@(_Z7Kernel8Pi)
        /*01e8*/ 	.word	0x00000000


	//----- nvinfo : EIATTR_MIN_STACK_SIZE
	.align		4
.L_121:
        /*01ec*/ 	.byte	0x04, 0x12
        /*01ee*/ 	.short	(.L_123 - .L_122)
	.align		4
.L_122:
        /*01f0*/ 	.word	index@(_Z7Kernel7Pi)
        /*01f4*/ 	.word	0x00000000


	//----- nvinfo : EIATTR_MIN_STACK_SIZE
	.align		4
.L_123:
        /*01f8*/ 	.byte	0x04, 0x12
        /*01fa*/ 	.short	(.L_125 - .L_124)
	.align		4
.L_124:
        /*01fc*/ 	.word	index@(_Z7Kernel6Pi)
        /*0200*/ 	.word	0x00000000


	//----- nvinfo : EIATTR_MIN_STACK_SIZE
	.align		4
.L_125:
        /*0204*/ 	.byte	0x04, 0x12
        /*0206*/ 	.short	(.L_127 - .L_126)
	.align		4
.L_126:
        /*0208*/ 	.word	index@(_Z7Kernel5Pi)
        /*020c*/ 	.word	0x00000000


	//----- nvinfo : EIATTR_MIN_STACK_SIZE
	.align		4
.L_127:
        /*0210*/ 	.byte	0x04, 0x12
        /*0212*/ 	.short	(.L_129 - .L_128)
	.align		4
.L_128:
        /*0214*/ 	.word	index@(_Z7Kernel4Pi)
        /*0218*/ 	.word	0x00000000


	//----- nvinfo : EIATTR_MIN_STACK_SIZE
	.align		4
.L_129:
        /*021c*/ 	.byte	0x04, 0x12
        /*021e*/ 	.short	(.L_131 - .L_130)
	.align		4
.L_130:
        /*0220*/ 	.word	index@(_Z7Kernel3Pi)
        /*0224*/ 	.word	0x00000000


	//----- nvinfo : EIATTR_MIN_STACK_SIZE
	.align		4
.L_131:
        /*0228*/ 	.byte	0x04, 0x12
        /*022a*/ 	.short	(.L_133 - .L_132)
	.align		4
.L_132:
        /*022c*/ 	.word	index@(_Z7Kernel2Pi)
        /*0230*/ 	.word	0x00000000


	//----- nvinfo : EIATTR_MIN_STACK_SIZE
	.align		4
.L_133:
        /*0234*/ 	.byte	0x04, 0x12
        /*0236*/ 	.short	(.L_135 - .L_134)
	.align		4
.L_134:
        /*0238*/ 	.word	index@(_Z7Kernel1Pi)
        /*023c*/ 	.word	0x00000000
.L_135:


//--------------------- .nv.compat                --------------------------
	.section	.nv.compat,"",@"SHT_CUDA_COMPAT_INFO"
	.align	4
        /*0000*/ 	.byte	0x02, 0x09, 0x00, 0x00, 0x02, 0x02, 0x01, 0x00, 0x02, 0x05, 0x05, 0x00, 0x03, 0x07, 0x01, 0x01
        /*0010*/ 	.byte	0x02, 0x03, 0x00, 0x00, 0x02, 0x06, 0x01, 0x00, 0x04, 0x0b, 0x08, 0x00, 0x09, 0x00, 0x00, 0x00
        /*0020*/ 	.byte	0x00, 0x00, 0x00, 0x00


//--------------------- .nv.info._ZN3cub18CUB_300001_SM_10006detail11EmptyKernelIvEEvv --------------------------
	.section	.nv.info._ZN3cub18CUB_300001_SM_10006detail11EmptyKernelIvEEvv,"",@"SHT_CUDA_INFO"
	.sectionflags	@""
	.align	4


	//----- nvinfo : EIATTR_CUDA_API_VERSION
	.align		4
        /*0000*/ 	.byte	0x04, 0x37
        /*0002*/ 	.short	(.L_137 - .L_136)
.L_136:
        /*0004*/ 	.word	0x00000082


	//----- nvinfo : EIATTR_SPARSE_MMA_MASK
	.align		4
.L_137:
        /*0008*/ 	.byte	0x03, 0x50
        /*000a*/ 	.short	0x0000


	//----- nvinfo : EIATTR_MAXREG_COUNT
	.align		4
        /*000c*/ 	.byte	0x03, 0x1b
        /*000e*/ 	.short	0x00ff


	//----- nvinfo : EIATTR_MERCURY_ISA_VERSION
	.align		4
        /*0010*/ 	.byte	0x03, 0x5f
        /*0012*/ 	.short	0x0101


	//----- nvinfo : EIATTR_VRC_CTA_INIT_COUNT
	.align		4
        /*0014*/ 	.byte	0x02, 0x4a
	.zero		1
	.zero		1


	//----- nvinfo : EIATTR_EXIT_INSTR_OFFSETS
	.align		4
        /*0018*/ 	.byte	0x04, 0x1c
        /*001a*/ 	.short	(.L_139 - .L_138)


	//   ....[0]....
.L_138:
        /*001c*/ 	.word	0x00000010


	//----- nvinfo : EIATTR_SW_WAR
	.align		4
.L_139:
        /*0020*/ 	.byte	0x04, 0x36
        /*0022*/ 	.short	(.L_141 - .L_140)
.L_140:
        /*0024*/ 	.word	0x00000008
.L_141:


//--------------------- .nv.info._Z8Kernel15Pi    --------------------------
	.section	.nv.info._Z8Kernel15Pi,"",@"SHT_CUDA_INFO"
	.sectionflags	@""
	.align	4


	//----- nvinfo : EIATTR_CUDA_API_VERSION
	.align		4
        /*0000*/ 	.byte	0x04, 0x37
        /*0002*/ 	.short	(.L_143 - .L_142)
.L_142:
        /*0004*/ 	.word	0x00000082


	//----- nvinfo : EIATTR_KPARAM_INFO
	.align		4
.L_143:
        /*0008*/ 	.byte	0x04, 0x17
        /*000a*/ 	.short	(.L_145 - .L_144)
.L_144:
        /*000c*/ 	.word	0x00000000
        /*0010*/ 	.short	0x0000
        /*0012*/ 	.short	0x0000
        /*0014*/ 	.byte	0x00, 0xf5, 0x21, 0x00


	//----- nvinfo : EIATTR_SPARSE_MMA_MASK
	.align		4
.L_145:
        /*0018*/ 	.byte	0x03, 0x50
        /*001a*/ 	.short	0x0000


	//----- nvinfo : EIATTR_MAXREG_COUNT
	.align		4
        /*001c*/ 	.byte	0x03, 0x1b
        /*001e*/ 	.short	0x00ff


	//----- nvinfo : EIATTR_NUM_BARRIERS
	.align		4
        /*0020*/ 	.byte	0x02, 0x4c
        /*0022*/ 	.byte	0x01
	.zero		1


	//----- nvinfo : EIATTR_MERCURY_ISA_VERSION
	.align		4
        /*0024*/ 	.byte	0x03, 0x5f
        /*0026*/ 	.short	0x0101


	//----- nvinfo : EIATTR_COOP_GROUP_MASK_REGIDS
	.align		4
        /*0028*/ 	.byte	0x04, 0x29
        /*002a*/ 	.short	(.L_147 - .L_146)


	//   ....[0]....
.L_146:
        /*002c*/ 	.word	0xffffffff


	//   ....[1]....
        /*0030*/ 	.word	0xffffffff


	//----- nvinfo : EIATTR_COOP_GROUP_INSTR_OFFSETS
	.align		4
.L_147:
        /*0034*/ 	.byte	0x04, 0x28
        /*0036*/ 	.short	(.L_149 - .L_148)


	//   ....[0]....
.L_148:
        /*0038*/ 	.word	0x00000260


	//   ....[1]....
        /*003c*/ 	.word	0x000002a0


	//----- nvinfo : EIATTR_VRC_CTA_INIT_COUNT
	.align		4
.L_149:
        /*0040*/ 	.byte	0x02, 0x4a
	.zero		1
	.zero		1


	//----- nvinfo : EIATTR_EXIT_INSTR_OFFSETS
	.align		4
        /*0044*/ 	.byte	0x04, 0x1c
        /*0046*/ 	.short	(.L_151 - .L_150)


	//   ....[0]....
.L_150:
        /*0048*/ 	.word	0x000003a0


	//   ....[1]....
        /*004c*/ 	.word	0x000003c0


	//----- nvinfo : EIATTR_CBANK_PARAM_SIZE
	.align		4
.L_151:
        /*0050*/ 	.byte	0x03, 0x19
        /*0052*/ 	.short	0x0008


	//----- nvinfo : EIATTR_PARAM_CBANK
	.align		4
        /*0054*/ 	.byte	0x04, 0x0a
        /*0056*/ 	.short	(.L_153 - .L_152)
	.align		4
.L_152:
        /*0058*/ 	.word	index@(.nv.constant0._Z8Kernel15Pi)
        /*005c*/ 	.short	0x0380
        /*005e*/ 	.short	0x0008


	//----- nvinfo : EIATTR_SW_WAR
	.align		4
.L_153:
        /*0060*/ 	.byte	0x04, 0x36
        /*0062*/ 	.short	(.L_155 - .L_154)
.L_154:
        /*0064*/ 	.word	0x00000008
.L_155:


//--------------------- .nv.info._Z8Kernel14Pi    --------------------------
	.section	.nv.info._Z8Kernel14Pi,"",@"SHT_CUDA_INFO"
	.sectionflags	@""
	.align	4


	//----- nvinfo : EIATTR_CUDA_API_VERSION
	.align		4
        /*0000*/ 	.byte	0x04, 0x37
        /*0002*/ 	.short	(.L_157 - .L_156)
.L_156:
        /*0004*/ 	.word	0x00000082


	//----- nvinfo : EIATTR_KPARAM_INFO
	.align		4
.L_157:
        /*0008*/ 	.byte	0x04, 0x17
        /*000a*/ 	.short	(.L_159 - .L_158)
.L_158:
        /*000c*/ 	.word	0x00000000
        /*0010*/ 	.short	0x0000
        /*0012*/ 	.short	0x0000
        /*0014*/ 	.byte	0x00, 0xf5, 0x21, 0x00


	//----- nvinfo : EIATTR_SPARSE_MMA_MASK
	.align		4
.L_159:
        /*0018*/ 	.byte	0x03, 0x50
        /*001a*/ 	.short	0x0000


	//----- nvinfo : EIATTR_MAXREG_COUNT
	.align		4
        /*001c*/ 	.byte	0x03, 0x1b
        /*001e*/ 	.short	0x00ff


	//----- nvinfo : EIATTR_NUM_BARRIERS
	.align		4
        /*0020*/ 	.byte	0x02, 0x4c
        /*0022*/ 	.byte	0x01
	.zero		1


	//----- nvinfo : EIATTR_MERCURY_ISA_VERSION
	.align		4
        /*0024*/ 	.byte	0x03, 0x5f
        /*0026*/ 	.short	0x0101


	//----- nvinfo : EIATTR_COOP_GROUP_MASK_REGIDS
	.align		4
        /*0028*/ 	.byte	0x04, 0x29
        /*002a*/ 	.short	(.L_161 - .L_160)


	//   ....[0]....
.L_160:
        /*002c*/ 	.word	0xffffffff


	//   ....[1]....
        /*0030*/ 	.word	0xffffffff


	//----- nvinfo : EIATTR_COOP_GROUP_INSTR_OFFSETS
	.align		4
.L_161:
        /*0034*/ 	.byte	0x04, 0x28
        /*0036*/ 	.short	(.L_163 - .L_162)


	//   ....[0]....
.L_162:
        /*0038*/ 	.word	0x00000240


	//   ....[1]....
        /*003c*/ 	.word	0x00000280


	//----- nvinfo : EIATTR_VRC_CTA_INIT_COUNT
	.align		4
.L_163:
        /*0040*/ 	.byte	0x02, 0x4a
	.zero		1
	.zero		1


	//----- nvinfo : EIATTR_EXIT_INSTR_OFFSETS
	.align		4
        /*0044*/ 	.byte	0x04, 0x1c
        /*0046*/ 	.short	(.L_165 - .L_164)


	//   ....[0]....
.L_164:
        /*0048*/ 	.word	0x00000380


	//   ....[1]....
        /*004c*/ 	.word	0x000003a0


	//----- nvinfo : EIATTR_CBANK_PARAM_SIZE
	.align		4
.L_165:
        /*0050*/ 	.byte	0x03, 0x19
        /*0052*/ 	.short	0x0008


	//----- nvinfo : EIATTR_PARAM_CBANK
	.align		4
        /*0054*/ 	.byte	0x04, 0x0a
        /*0056*/ 	.short	(.L_167 - .L_166)
	.align		4
.L_166:
        /*0058*/ 	.word	index@(.nv.constant0._Z8Kernel14Pi)
        /*005c*/ 	.short	0x0380
        /*005e*/ 	.short	0x0008


	//----- nvinfo : EIATTR_SW_WAR
	.align		4
.L_167:
        /*0060*/ 	.byte	0x04, 0x36
        /*0062*/ 	.short	(.L_169 - .L_168)
.L_168:
        /*0064*/ 	.word	0x00000008
.L_169:


//--------------------- .nv.info._Z8Kernel13Pi    --------------------------
	.section	.nv.info._Z8Kernel13Pi,"",@"SHT_CUDA_INFO"
	.sectionflags	@""
	.align	4


	//----- nvinfo : EIATTR_CUDA_API_VERSION
	.align		4
        /*0000*/ 	.byte	0x04, 0x37
        /*0002*/ 	.short	(.L_171 - .L_170)
.L_170:
        /*0004*/ 	.word	0x00000082


	//----- nvinfo : EIATTR_KPARAM_INFO
	.align		4
.L_171:
        /*0008*/ 	.byte	0x04, 0x17
        /*000a*/ 	.short	(.L_173 - .L_172)
.L_172:
        /*000c*/ 	.word	0x00000000
        /*0010*/ 	.short	0x0000
        /*0012*/ 	.short	0x0000
        /*0014*/ 	.byte	0x00, 0xf5, 0x21, 0x00


	//----- nvinfo : EIATTR_SPARSE_MMA_MASK
	.align		4
.L_173:
        /*0018*/ 	.byte	0x03, 0x50
        /*001a*/ 	.short	0x0000


	//----- nvinfo : EIATTR_MAXREG_COUNT
	.align		4
        /*001c*/ 	.byte	0x03, 0x1b
        /*001e*/ 	.short	0x00ff


	//----- nvinfo : EIATTR_MERCURY_ISA_VERSION
	.align		4
        /*0020*/ 	.byte	0x03, 0x5f
        /*0022*/ 	.short	0x0101


	//----- nvinfo : EIATTR_COOP_GROUP_MASK_REGIDS
	.align		4
        /*0024*/ 	.byte	0x04, 0x29
        /*0026*/ 	.short	(.L_175 - .L_174)


	//   ....[0]....
.L_174:
        /*0028*/ 	.word	0xffffffff


	//   ....[1]....
        /*002c*/ 	.word	0xffffffff


	//----- nvinfo : EIATTR_COOP_GROUP_INSTR_OFFSETS
	.align		4
.L_175:
        /*0030*/ 	.byte	0x04, 0x28
        /*0032*/ 	.short	(.L_177 - .L_176)


	//   ....[0]....
.L_176:
        /*0034*/ 	.word	0x000001d0


	//   ....[1]....
        /*0038*/ 	.word	0x00000200


	//----- nvinfo : EIATTR_VRC_CTA_INIT_COUNT
	.align		4
.L_177:
        /*003c*/ 	.byte	0x02, 0x4a
	.zero		1
	.zero		1


	//----- nvinfo : EIATTR_EXIT_INSTR_OFFSETS
	.align		4
        /*0040*/ 	.byte	0x04, 0x1c
        /*0042*/ 	.short	(.L_179 - .L_178)


	//   ....[0]....
.L_178:
        /*0044*/ 	.word	0x00000290


	//----- nvinfo : EIATTR_CBANK_PARAM_SIZE
	.align		4
.L_179:
        /*0048*/ 	.byte	0x03, 0x19
        /*004a*/ 	.short	0x0008


	//----- nvinfo : EIATTR_PARAM_CBANK
	.align		4
        /*004c*/ 	.byte	0x04, 0x0a
        /*004e*/ 	.short	(.L_181 - .L_180)
	.align		4
.L_180:
        /*0050*/ 	.word	index@(.nv.constant0._Z8Kernel13Pi)
        /*0054*/ 	.short	0x0380
        /*0056*/ 	.short	0x0008


	//----- nvinfo : EIATTR_SW_WAR
	.align		4
.L_181:
        /*0058*/ 	.byte	0x04, 0x36
        /*005a*/ 	.short	(.L_183 - .L_182)
.L_182:
        /*005c*/ 	.word	0x00000008
.L_183:


//--------------------- .nv.info._Z8Kernel12Pi    --------------------------
	.section	.nv.info._Z8Kernel12Pi,"",@"SHT_CUDA_INFO"
	.sectionflags	@""
	.align	4


	//----- nvinfo : EIATTR_CUDA_API_VERSION
	.align		4
        /*0000*/ 	.byte	0x04, 0x37
        /*0002*/ 	.short	(.L_185 - .L_184)
.L_184:
        /*0004*/ 	.word	0x00000082


	//----- nvinfo : EIATTR_KPARAM_INFO
	.align		4
.L_185:
        /*0008*/ 	.byte	0x04, 0x17
        /*000a*/ 	.short	(.L_187 - .L_186)
.L_186:
        /*000c*/ 	.word	0x00000000
        /*0010*/ 	.short	0x0000
        /*0012*/ 	.short	0x0000
        /*0014*/ 	.byte	0x00, 0xf5, 0x21, 0x00


	//----- nvinfo : EIATTR_SPARSE_MMA_MASK
	.align		4
.L_187:
        /*0018*/ 	.byte	0x03, 0x50
        /*001a*/ 	.short	0x0000


	//----- nvinfo : EIATTR_MAXREG_COUNT
	.align		4
        /*001c*/ 	.byte	0x03, 0x1b
        /*001e*/ 	.short	0x00ff


	//----- nvinfo : EIATTR_NUM_BARRIERS
	.align		4
        /*0020*/ 	.byte	0x02, 0x4c
        /*0022*/ 	.byte	0x01
	.zero		1


	//----- nvinfo : EIATTR_MERCURY_ISA_VERSION
	.align		4
        /*0024*/ 	.byte	0x03, 0x5f
        /*0026*/ 	.short	0x0101


	//----- nvinfo : EIATTR_VRC_CTA_INIT_COUNT
	.align		4
        /*0028*/ 	.byte	0x02, 0x4a
	.zero		1
	.zero		1


	//----- nvinfo : EIATTR_EXIT_INSTR_OFFSETS
	.align		4
        /*002c*/ 	.byte	0x04, 0x1c
        /*002e*/ 	.short	(.L_189 - .L_188)


	//   ....[0]....
.L_188:
        /*0030*/ 	.word	0x000002c0


	//   ....[1]....
        /*0034*/ 	.word	0x000002e0


	//----- nvinfo : EIATTR_CBANK_PARAM_SIZE
	.align		4
.L_189:
        /*0038*/ 	.byte	0x03, 0x19
        /*003a*/ 	.short	0x0008


	//----- nvinfo : EIATTR_PARAM_CBANK
	.align		4
        /*003c*/ 	.byte	0x04, 0x0a
        /*003e*/ 	.short	(.L_191 - .L_190)
	.align		4
.L_190:
        /*0040*/ 	.word	index@(.nv.constant0._Z8Kernel12Pi)
        /*0044*/ 	.short	0x0380
        /*0046*/ 	.short	0x0008


	//----- nvinfo : EIATTR_SW_WAR
	.align		4
.L_191:
        /*0048*/ 	.byte	0x04, 0x36
        /*004a*/ 	.short	(.L_193 - .L_192)
.L_192:
        /*004c*/ 	.word	0x00000008
.L_193:


//--------------------- .nv.info._Z8Kernel11Pi    --------------------------
	.section	.nv.info._Z8Kernel11Pi,"",@"SHT_CUDA_INFO"
	.sectionflags	@""
	.align	4


	//----- nvinfo : EIATTR_CUDA_API_VERSION
	.align		4
        /*0000*/ 	.byte	0x04, 0x37
        /*0002*/ 	.short	(.L_195 - .L_194)
.L_194:
        /*0004*/ 	.word	0x00000082


	//----- nvinfo : EIATTR_KPARAM_INFO
	.align		4
.L_195:
        /*0008*/ 	.byte	0x04, 0x17
        /*000a*/ 	.short	(.L_197 - .L_196)
.L_196:
        /*000c*/ 	.word	0x00000000
        /*0010*/ 	.short	0x0000
        /*0012*/ 	.short	0x0000
        /*0014*/ 	.byte	0x00, 0xf5, 0x21, 0x00


	//----- nvinfo : EIATTR_SPARSE_MMA_MASK
	.align		4
.L_197:
        /*0018*/ 	.byte	0x03, 0x50
        /*001a*/ 	.short	0x0000


	//----- nvinfo : EIATTR_MAXREG_COUNT
	.align		4
        /*001c*/ 	.byte	0x03, 0x1b
        /*001e*/ 	.short	0x00ff


	//----- nvinfo : EIATTR_NUM_BARRIERS
	.align		4
        /*0020*/ 	.byte	0x02, 0x4c
        /*0022*/ 	.byte	0x01
	.zero		1


	//----- nvinfo : EIATTR_MERCURY_ISA_VERSION
	.align		4
        /*0024*/ 	.byte	0x03, 0x5f
        /*0026*/ 	.short	0x0101


	//----- nvinfo : EIATTR_VRC_CTA_INIT_COUNT
	.align		4
        /*0028*/ 	.byte	0x02, 0x4a
	.zero		1
	.zero		1


	//----- nvinfo : EIATTR_EXIT_INSTR_OFFSETS
	.align		4
        /*002c*/ 	.byte	0x04, 0x1c
        /*002e*/ 	.short	(.L_199 - .L_198)


	//   ....[0]....
.L_198:
        /*0030*/ 	.word	0x00000280


	//   ....[1]....
        /*0034*/ 	.word	0x000002a0


	//----- nvinfo : EIATTR_CBANK_PARAM_SIZE
	.align		4
.L_199:
        /*0038*/ 	.byte	0x03, 0x19
        /*003a*/ 	.short	0x0008


	//----- nvinfo : EIATTR_PARAM_CBANK
	.align		4
        /*003c*/ 	.byte	0x04, 0x0a
        /*003e*/ 	.short	(.L_201 - .L_200)
	.align		4
.L_200:
        /*0040*/ 	.word	index@(.nv.constant0._Z8Kernel11Pi)
        /*0044*/ 	.short	0x0380
        /*0046*/ 	.short	0x0008


	//----- nvinfo : EIATTR_SW_WAR
	.align		4
.L_201:
        /*0048*/ 	.byte	0x04, 0x36
        /*004a*/ 	.short	(.L_203 - .L_202)
.L_202:
        /*004c*/ 	.word	0x00000008
.L_203:


//--------------------- .nv.info._Z8Kernel10Pi    --------------------------
	.section	.nv.info._Z8Kernel10Pi,"",@"SHT_CUDA_INFO"
	.sectionflags	@""
	.align	4


	//----- nvinfo : EIATTR_CUDA_API_VERSION
	.align		4
        /*0000*/ 	.byte	0x04, 0x37
        /*0002*/ 	.short	(.L_205 - .L_204)
.L_204:
        /*0004*/ 	.word	0x00000082


	//----- nvinfo : EIATTR_KPARAM_INFO
	.align		4
.L_205:
        /*0008*/ 	.byte	0x04, 0x17
        /*000a*/ 	.short	(.L_207 - .L_206)
.L_206:
        /*000c*/ 	.word	0x00000000
        /*0010*/ 	.short	0x0000
        /*0012*/ 	.short	0x0000
        /*0014*/ 	.byte	0x00, 0xf5, 0x21, 0x00


	//----- nvinfo : EIATTR_SPARSE_MMA_MASK
	.align		4
.L_207:
        /*0018*/ 	.byte	0x03, 0x50
        /*001a*/ 	.short	0x0000


	//----- nvinfo : EIATTR_MAXREG_COUNT
	.align		4
        /*001c*/ 	.byte	0x03, 0x1b
        /*001e*/ 	.short	0x00ff


	//----- nvinfo : EIATTR_NUM_BARRIERS
	.align		4
        /*0020*/ 	.byte	0x02, 0x4c
        /*0022*/ 	.byte	0x01
	.zero		1


	//----- nvinfo : EIATTR_MERCURY_ISA_VERSION
	.align		4
        /*0024*/ 	.byte	0x03, 0x5f
        /*0026*/ 	.short	0x0101


	//----- nvinfo : EIATTR_VRC_CTA_INIT_COUNT
	.align		4
        /*0028*/ 	.byte	0x02, 0x4a
	.zero		1
	.zero		1


	//----- nvinfo : EIATTR_EXIT_INSTR_OFFSETS
	.align		4
        /*002c*/ 	.byte	0x04, 0x1c
        /*002e*/ 	.short	(.L_209 - .L_208)


	//   ....[0]....
.L_208:
        /*0030*/ 	.word	0x00000220


	//----- nvinfo : EIATTR_CBANK_PARAM_SIZE
	.align		4
.L_209:
        /*0034*/ 	.byte	0x03, 0x19
        /*0036*/ 	.short	0x0008


	//----- nvinfo : EIATTR_PARAM_CBANK
	.align		4
        /*0038*/ 	.byte	0x04, 0x0a
        /*003a*/ 	.short	(.L_211 - .L_210)
	.align		4
.L_210:
        /*003c*/ 	.word	index@(.nv.constant0._Z8Kernel10Pi)
        /*0040*/ 	.short	0x0380
        /*0042*/ 	.short	0x0008


	//----- nvinfo : EIATTR_SW_WAR
	.align		4
.L_211:
        /*0044*/ 	.byte	0x04, 0x36
        /*0046*/ 	.short	(.L_213 - .L_212)
.L_212:
        /*0048*/ 	.word	0x00000008
.L_213:


//--------------------- .nv.info._Z7Kernel9Pi     --------------------------
	.section	.nv.info._Z7Kernel9Pi,"",@"SHT_CUDA_INFO"
	.sectionflags	@""
	.align	4


	//----- nvinfo : EIATTR_CUDA_API_VERSION
	.align		4
        /*0000*/ 	.byte	0x04, 0x37
        /*0002*/ 	.short	(.L_215 - .L_214)
.L_214:
        /*0004*/ 	.word	0x00000082


	//----- nvinfo : EIATTR_KPARAM_INFO
	.align		4
.L_215:
        /*0008*/ 	.byte	0x04, 0x17
        /*000a*/ 	.short	(.L_217 - .L_216)
.L_216:
        /*000c*/ 	.word	0x00000000
        /*0010*/ 	.short	0x0000
        /*0012*/ 	.short	0x0000
        /*0014*/ 	.byte	0x00, 0xf5, 0x21, 0x00


	//----- nvinfo : EIATTR_SPARSE_MMA_MASK
	.align		4
.L_217:
        /*0018*/ 	.byte	0x03, 0x50
        /*001a*/ 	.short	0x0000


	//----- nvinfo : EIATTR_MAXREG_COUNT
	.align		4
        /*001c*/ 	.byte	0x03, 0x1b
        /*001e*/ 	.short	0x00ff


	//----- nvinfo : EIATTR_MERCURY_ISA_VERSION
	.align		4
        /*0020*/ 	.byte	0x03, 0x5f
        /*0022*/ 	.short	0x0101


	//----- nvinfo : EIATTR_VRC_CTA_INIT_COUNT
	.align		4
        /*0024*/ 	.byte	0x02, 0x4a
	.zero		1
	.zero		1


	//----- nvinfo : EIATTR_EXIT_INSTR_OFFSETS
	.align		4
        /*0028*/ 	.byte	0x04, 0x1c
        /*002a*/ 	.short	(.L_219 - .L_218)


	//   ....[0]....
.L_218:
        /*002c*/ 	.word	0x000000f0


	//   ....[1]....
        /*0030*/ 	.word	0x00000140


	//----- nvinfo : EIATTR_CBANK_PARAM_SIZE
	.align		4
.L_219:
        /*0034*/ 	.byte	0x03, 0x19
        /*0036*/ 	.short	0x0008


	//----- nvinfo : EIATTR_PARAM_CBANK
	.align		4
        /*0038*/ 	.byte	0x04, 0x0a
        /*003a*/ 	.short	(.L_221 - .L_220)
	.align		4
.L_220:
        /*003c*/ 	.word	index@(.nv.constant0._Z7Kernel9Pi)
        /*0040*/ 	.short	0x0380
        /*0042*/ 	.short	0x0008


	//----- nvinfo : EIATTR_SW_WAR
	.align		4
.L_221:
        /*0044*/ 	.byte	0x04, 0x36
        /*0046*/ 	.short	(.L_223 - .L_222)
.L_222:
        /*0048*/ 	.word	0x00000008
.L_223:


//--------------------- .nv.info._Z7Kernel8Pi     --------------------------
	.section	.nv.info._Z7Kernel8Pi,"",@"SHT_CUDA_INFO"
	.sectionflags	@""
	.align	4


	//----- nvinfo : EIATTR_CUDA_API_VERSION
	.align		4
        /*0000*/ 	.byte	0x04, 0x37
        /*0002*/ 	.short	(.L_225 - .L_224)
.L_224:
        /*0004*/ 	.word	0x00000082


	//----- nvinfo : EIATTR_KPARAM_INFO
	.align		4
.L_225:
        /*0008*/ 	.byte	0x04, 0x17
        /*000a*/ 	.short	(.L_227 - .L_226)
.L_226:
        /*000c*/ 	.word	0x00000000
        /*0010*/ 	.short	0x0000
        /*0012*/ 	.short	0x0000
        /*0014*/ 	.byte	0x00, 0xf5, 0x21, 0x00


	//----- nvinfo : EIATTR_SPARSE_MMA_MASK
	.align		4
.L_227:
        /*0018*/ 	.byte	0x03, 0x50
        /*001a*/ 	.short	0x0000


	//----- nvinfo : EIATTR_MAXREG_COUNT
	.align		4
        /*001c*/ 	.byte	0x03, 0x1b
        /*001e*/ 	.short	0x00ff


	//----- nvinfo : EIATTR_MERCURY_ISA_VERSION
	.align		4
        /*0020*/ 	.byte	0x03, 0x5f
        /*0022*/ 	.short	0x0101


	//----- nvinfo : EIATTR_VRC_CTA_INIT_COUNT
	.align		4
        /*0024*/ 	.byte	0x02, 0x4a
	.zero		1
	.zero		1


	//----- nvinfo : EIATTR_EXIT_INSTR_OFFSETS
	.align		4
        /*0028*/ 	.byte	0x04, 0x1c
        /*002a*/ 	.short	(.L_229 - .L_228)


	//   ....[0]....
.L_228:
        /*002c*/ 	.word	0x00000120


	//   ....[1]....
        /*0030*/ 	.word	0x00000170


	//----- nvinfo : EIATTR_CRS_STACK_SIZE
	.align		4
.L_229:
        /*0034*/ 	.byte	0x04, 0x1e
        /*0036*/ 	.short	(.L_231 - .L_230)
.L_230:
        /*0038*/ 	.word	0x00000000


	//----- nvinfo : EIATTR_CBANK_PARAM_SIZE
	.align		4
.L_231:
        /*003c*/ 	.byte	0x03, 0x19
        /*003e*/ 	.short	0x0008


	//----- nvinfo : EIATTR_PARAM_CBANK
	.align		4
        /*0040*/ 	.byte	0x04, 0x0a
        /*0042*/ 	.short	(.L_233 - .L_232)
	.align		4
.L_232:
        /*0044*/ 	.word	index@(.nv.constant0._Z7Kernel8Pi)
        /*0048*/ 	.short	0x0380
        /*004a*/ 	.short	0x0008


	//----- nvinfo : EIATTR_SW_WAR
	.align		4
.L_233:
        /*004c*/ 	.byte	0x04, 0x36
        /*004e*/ 	.short	(.L_235 - .L_234)
.L_234:
        /*0050*/ 	.word	0x00000008
.L_235:


//--------------------- .nv.info._Z7Kernel7Pi     --------------------------
	.section	.nv.info._Z7Kernel7Pi,"",@"SHT_CUDA_INFO"
	.sectionflags	@""
	.align	4


	//----- nvinfo : EIATTR_CUDA_API_VERSION
	.align		4
        /*0000*/ 	.byte	0x04, 0x37
        /*0002*/ 	.short	(.L_237 - .L_236)
.L_236:
        /*0004*/ 	.word	0x00000082


	//----- nvinfo : EIATTR_KPARAM_INFO
	.align		4
.L_237:
        /*0008*/ 	.byte	0x04, 0x17
        /*000a*/ 	.short	(.L_239 - .L_238)
.L_238:
        /*000c*/ 	.word	0x00000000
        /*0010*/ 	.short	0x0000
        /*0012*/ 	.short	0x0000
        /*0014*/ 	.byte	0x00, 0xf5, 0x21, 0x00


	//----- nvinfo : EIATTR_SPARSE_MMA_MASK
	.align		4
.L_239:
        /*0018*/ 	.byte	0x03, 0x50
        /*001a*/ 	.short	0x0000


	//----- nvinfo : EIATTR_MAXREG_COUNT
	.align		4
        /*001c*/ 	.byte	0x03, 0x1b
        /*001e*/ 	.short	0x00ff


	//----- nvinfo : EIATTR_MERCURY_ISA_VERSION
	.align		4
        /*0020*/ 	.byte	0x03, 0x5f
        /*0022*/ 	.short	0x0101


	//----- nvinfo : EIATTR_VRC_CTA_INIT_COUNT
	.align		4
        /*0024*/ 	.byte	0x02, 0x4a
	.zero		1
	.zero		1


	//----- nvinfo : EIATTR_EXIT_INSTR_OFFSETS
	.align		4
        /*0028*/ 	.byte	0x04, 0x1c
        /*002a*/ 	.short	(.L_241 - .L_240)


	//   ....[0]....
.L_240:
        /*002c*/ 	.word	0x000000f0


	//----- nvinfo : EIATTR_CBANK_PARAM_SIZE
	.align		4
.L_241:
        /*0030*/ 	.byte	0x03, 0x19
        /*0032*/ 	.short	0x0008


	//----- nvinfo : EIATTR_PARAM_CBANK
	.align		4
        /*0034*/ 	.byte	0x04, 0x0a
        /*0036*/ 	.short	(.L_243 - .L_242)
	.align		4
.L_242:
        /*0038*/ 	.word	index@(.nv.constant0._Z7Kernel7Pi)
        /*003c*/ 	.short	0x0380
        /*003e*/ 	.short	0x0008


	//----- nvinfo : EIATTR_SW_WAR
	.align		4
.L_243:
        /*0040*/ 	.byte	0x04, 0x36
        /*0042*/ 	.short	(.L_245 - .L_244)
.L_244:
        /*0044*/ 	.word	0x00000008
.L_245:


//--------------------- .nv.info._Z7Kernel6Pi     --------------------------
	.section	.nv.info._Z7Kernel6Pi,"",@"SHT_CUDA_INFO"
	.sectionflags	@""
	.align	4


	//----- nvinfo : EIATTR_CUDA_API_VERSION
	.align		4
        /*0000*/ 	.byte	0x04, 0x37
        /*0002*/ 	.short	(.L_247 - .L_246)
.L_246:
        /*0004*/ 	.word	0x00000082


	//----- nvinfo : EIATTR_KPARAM_INFO
	.align		4
.L_247:
        /*0008*/ 	.byte	0x04, 0x17
        /*000a*/ 	.short	(.L_249 - .L_248)
.L_248:
        /*000c*/ 	.word	0x00000000
        /*0010*/ 	.short	0x0000
        /*0012*/ 	.short	0x0000
        /*0014*/ 	.byte	0x00, 0xf5, 0x21, 0x00


	//----- nvinfo : EIATTR_SPARSE_MMA_MASK
	.align		4
.L_249:
        /*0018*/ 	.byte	0x03, 0x50
        /*001a*/ 	.short	0x0000


	//----- nvinfo : EIATTR_MAXREG_COUNT
	.align		4
        /*001c*/ 	.byte	0x03, 0x1b
        /*001e*/ 	.short	0x00ff


	//----- nvinfo : EIATTR_MERCURY_ISA_VERSION
	.align		4
        /*0020*/ 	.byte	0x03, 0x5f
        /*0022*/ 	.short	0x0101


	//----- nvinfo : EIATTR_VRC_CTA_INIT_COUNT
	.align		4
        /*0024*/ 	.byte	0x02, 0x4a
	.zero		1
	.zero		1


	//----- nvinfo : EIATTR_EXIT_INSTR_OFFSETS
	.align		4
        /*0028*/ 	.byte	0x04, 0x1c
        /*002a*/ 	.short	(.L_251 - .L_250)


	//   ....[0]....
.L_250:
        /*002c*/ 	.word	0x000000f0


	//   ....[1]....
        /*0030*/ 	.word	0x00000140


	//----- nvinfo : EIATTR_CBANK_PARAM_SIZE
	.align		4
.L_251:
        /*0034*/ 	.byte	0x03, 0x19
        /*0036*/ 	.short	0x0008


	//----- nvinfo : EIATTR_PARAM_CBANK
	.align		4
        /*0038*/ 	.byte	0x04, 0x0a
        /*003a*/ 	.short	(.L_253 - .L_252)
	.align		4
.L_252:
        /*003c*/ 	.word	index@(.nv.constant0._Z7Kernel6Pi)
        /*0040*/ 	.short	0x0380
        /*0042*/ 	.short	0x0008


	//----- nvinfo : EIATTR_SW_WAR
	.align		4
.L_253:
        /*0044*/ 	.byte	0x04, 0x36
        /*0046*/ 	.short	(.L_255 - .L_254)
.L_254:
        /*0048*/ 	.word	0x00000008
.L_255:


//--------------------- .nv.info._Z7Kernel5Pi     --------------------------
	.section	.nv.info._Z7Kernel5Pi,"",@"SHT_CUDA_INFO"
	.sectionflags	@""
	.align	4


	//----- nvinfo : EIATTR_CUDA_API_VERSION
	.align		4
        /*0000*/ 	.byte	0x04, 0x37
        /*0002*/ 	.short	(.L_257 - .L_256)
.L_256:
        /*0004*/ 	.word	0x00000082


	//----- nvinfo : EIATTR_KPARAM_INFO
	.align		4
.L_257:
        /*0008*/ 	.byte	0x04, 0x17
        /*000a*/ 	.short	(.L_259 - .L_258)
.L_258:
        /*000c*/ 	.word	0x00000000
        /*0010*/ 	.short	0x0000
        /*0012*/ 	.short	0x0000
        /*0014*/ 	.byte	0x00, 0xf5, 0x21, 0x00


	//----- nvinfo : EIATTR_SPARSE_MMA_MASK
	.align		4
.L_259:
        /*0018*/ 	.byte	0x03, 0x50
        /*001a*/ 	.short	0x0000


	//----- nvinfo : EIATTR_MAXREG_COUNT
	.align		4
        /*001c*/ 	.byte	0x03, 0x1b
        /*001e*/ 	.short	0x00ff


	//----- nvinfo : EIATTR_MERCURY_ISA_VERSION
	.align		4
        /*0020*/ 	.byte	0x03, 0x5f
        /*0022*/ 	.short	0x0101


	//----- nvinfo : EIATTR_VRC_CTA_INIT_COUNT
	.align		4
        /*0024*/ 	.byte	0x02, 0x4a
	.zero		1
	.zero		1


	//----- nvinfo : EIATTR_EXIT_INSTR_OFFSETS
	.align		4
        /*0028*/ 	.byte	0x04, 0x1c
        /*002a*/ 	.short	(.L_261 - .L_260)


	//   ....[0]....
.L_260:
        /*002c*/ 	.word	0x00000120


	//   ....[1]....
        /*0030*/ 	.word	0x00000170


	//----- nvinfo : EIATTR_CRS_STACK_SIZE
	.align		4
.L_261:
        /*0034*/ 	.byte	0x04, 0x1e
        /*0036*/ 	.short	(.L_263 - .L_262)
.L_262:
        /*0038*/ 	.word	0x00000000


	//----- nvinfo : EIATTR_CBANK_PARAM_SIZE
	.align		4
.L_263:
        /*003c*/ 	.byte	0x03, 0x19
        /*003e*/ 	.short	0x0008


	//----- nvinfo : EIATTR_PARAM_CBANK
	.align		4
        /*0040*/ 	.byte	0x04, 0x0a
        /*0042*/ 	.short	(.L_265 - .L_264)
	.align		4
.L_264:
        /*0044*/ 	.word	index@(.nv.constant0._Z7Kernel5Pi)
        /*0048*/ 	.short	0x0380
        /*004a*/ 	.short	0x0008


	//----- nvinfo : EIATTR_SW_WAR
	.align		4
.L_265:
        /*004c*/ 	.byte	0x04, 0x36
        /*004e*/ 	.short	(.L_267 - .L_266)
.L_266:
        /*0050*/ 	.word	0x00000008
.L_267:


//--------------------- .nv.info._Z7Kernel4Pi     --------------------------
	.section	.nv.info._Z7Kernel4Pi,"",@"SHT_CUDA_INFO"
	.sectionflags	@""
	.align	4


	//----- nvinfo : EIATTR_CUDA_API_VERSION
	.align		4
        /*0000*/ 	.byte	0x04, 0x37
        /*0002*/ 	.short	(.L_269 - .L_268)
.L_268:
        /*0004*/ 	.word	0x00000082


	//----- nvinfo : EIATTR_KPARAM_INFO
	.align		4
.L_269:
        /*0008*/ 	.byte	0x04, 0x17
        /*000a*/ 	.short	(.L_271 - .L_270)
.L_270:
        /*000c*/ 	.word	0x00000000
        /*0010*/ 	.short	0x0000
        /*0012*/ 	.short	0x0000
        /*0014*/ 	.byte	0x00, 0xf5, 0x21, 0x00


	//----- nvinfo : EIATTR_SPARSE_MMA_MASK
	.align		4
.L_271:
        /*0018*/ 	.byte	0x03, 0x50
        /*001a*/ 	.short	0x0000


	//----- nvinfo : EIATTR_MAXREG_COUNT
	.align		4
        /*001c*/ 	.byte	0x03, 0x1b
        /*001e*/ 	.short	0x00ff


	//----- nvinfo : EIATTR_MERCURY_ISA_VERSION
	.align		4
        /*0020*/ 	.byte	0x03, 0x5f
        /*0022*/ 	.short	0x0101


	//----- nvinfo : EIATTR_VRC_CTA_INIT_COUNT
	.align		4
        /*0024*/ 	.byte	0x02, 0x4a
	.zero		1
	.zero		1


	//----- nvinfo : EIATTR_EXIT_INSTR_OFFSETS
	.align		4
        /*0028*/ 	.byte	0x04, 0x1c
        /*002a*/ 	.short	(.L_273 - .L_272)


	//   ....[0]....
.L_272:
        /*002c*/ 	.word	0x00000010


	//----- nvinfo : EIATTR_CBANK_PARAM_SIZE
	.align		4
.L_273:
        /*0030*/ 	.byte	0x03, 0x19
        /*0032*/ 	.short	0x0008


	//----- nvinfo : EIATTR_PARAM_CBANK
	.align		4
        /*0034*/ 	.byte	0x04, 0x0a
        /*0036*/ 	.short	(.L_275 - .L_274)
	.align		4
.L_274:
        /*0038*/ 	.word	index@(.nv.constant0._Z7Kernel4Pi)
        /*003c*/ 	.short	0x0380
        /*003e*/ 	.short	0x0008


	//----- nvinfo : EIATTR_SW_WAR
	.align		4
.L_275:
        /*0040*/ 	.byte	0x04, 0x36
        /*0042*/ 	.short	(.L_277 - .L_276)
.L_276:
        /*0044*/ 	.word	0x00000008
.L_277:


//--------------------- .nv.info._Z7Kernel3Pi     --------------------------
	.section	.nv.info._Z7Kernel3Pi,"",@"SHT_CUDA_INFO"
	.sectionflags	@""
	.align	4


	//----- nvinfo : EIATTR_CUDA_API_VERSION
	.align		4
        /*0000*/ 	.byte	0x04, 0x37
        /*0002*/ 	.short	(.L_279 - .L_278)
.L_278:
        /*0004*/ 	.word	0x00000082


	//----- nvinfo : EIATTR_KPARAM_INFO
	.align		4
.L_279:
        /*0008*/ 	.byte	0x04, 0x17
        /*000a*/ 	.short	(.L_281 - .L_280)
.L_280:
        /*000c*/ 	.word	0x00000000
        /*0010*/ 	.short	0x0000
        /*0012*/ 	.short	0x0000
        /*0014*/ 	.byte	0x00, 0xf5, 0x21, 0x00


	//----- nvinfo : EIATTR_SPARSE_MMA_MASK
	.align		4
.L_281:
        /*0018*/ 	.byte	0x03, 0x50
        /*001a*/ 	.short	0x0000


	//----- nvinfo : EIATTR_MAXREG_COUNT
	.align		4
        /*001c*/ 	.byte	0x03, 0x1b
        /*001e*/ 	.short	0x00ff


	//----- nvinfo : EIATTR_MERCURY_ISA_VERSION
	.align		4
        /*0020*/ 	.byte	0x03, 0x5f
        /*0022*/ 	.short	0x0101


	//----- nvinfo : EIATTR_VRC_CTA_INIT_COUNT
	.align		4
        /*0024*/ 	.byte	0x02, 0x4a
	.zero		1
	.zero		1


	//----- nvinfo : EIATTR_EXIT_INSTR_OFFSETS
	.align		4
        /*0028*/ 	.byte	0x04, 0x1c
        /*002a*/ 	.short	(.L_283 - .L_282)


	//   ....[0]....
.L_282:
        /*002c*/ 	.word	0x000000b0


	//   ....[1]....
        /*0030*/ 	.word	0x000000d0


	//----- nvinfo : EIATTR_CRS_STACK_SIZE
	.align		4
.L_283:
        /*0034*/ 	.byte	0x04, 0x1e
        /*0036*/ 	.short	(.L_285 - .L_284)
.L_284:
        /*0038*/ 	.word	0x00000000


	//----- nvinfo : EIATTR_CBANK_PARAM_SIZE
	.align		4
.L_285:
        /*003c*/ 	.byte	0x03, 0x19
        /*003e*/ 	.short	0x0008


	//----- nvinfo : EIATTR_PARAM_CBANK
	.align		4
        /*0040*/ 	.byte	0x04, 0x0a
        /*0042*/ 	.short	(.L_287 - .L_286)
	.align		4
.L_286:
        /*0044*/ 	.word	index@(.nv.constant0._Z7Kernel3Pi)
        /*0048*/ 	.short	0x0380
        /*004a*/ 	.short	0x0008


	//----- nvinfo : EIATTR_SW_WAR
	.align		4
.L_287:
        /*004c*/ 	.byte	0x04, 0x36
        /*004e*/ 	.short	(.L_289 - .L_288)
.L_288:
        /*0050*/ 	.word	0x00000008
.L_289:


//--------------------- .nv.info._Z7Kernel2Pi     --------------------------
	.section	.nv.info._Z7Kernel2Pi,"",@"SHT_CUDA_INFO"
	.sectionflags	@""
	.align	4


	//----- nvinfo : EIATTR_CUDA_API_VERSION
	.align		4
        /*0000*/ 	.byte	0x04, 0x37
        /*0002*/ 	.short	(.L_291 - .L_290)
.L_290:
        /*0004*/ 	.word	0x00000082


	//----- nvinfo : EIATTR_KPARAM_INFO
	.align		4
.L_291:
        /*0008*/ 	.byte	0x04, 0x17
        /*000a*/ 	.short	(.L_293 - .L_292)
.L_292:
        /*000c*/ 	.word	0x00000000
        /*0010*/ 	.short	0x0000
        /*0012*/ 	.short	0x0000
        /*0014*/ 	.byte	0x00, 0xf5, 0x21, 0x00


	//----- nvinfo : EIATTR_SPARSE_MMA_MASK
	.align		4
.L_293:
        /*0018*/ 	.byte	0x03, 0x50
        /*001a*/ 	.short	0x0000


	//----- nvinfo : EIATTR_MAXREG_COUNT
	.align		4
        /*001c*/ 	.byte	0x03, 0x1b
        /*001e*/ 	.short	0x00ff


	//----- nvinfo : EIATTR_MERCURY_ISA_VERSION
	.align		4
        /*0020*/ 	.byte	0x03, 0x5f
        /*0022*/ 	.short	0x0101


	//----- nvinfo : EIATTR_VRC_CTA_INIT_COUNT
	.align		4
        /*0024*/ 	.byte	0x02, 0x4a
	.zero		1
	.zero		1


	//----- nvinfo : EIATTR_EXIT_INSTR_OFFSETS
	.align		4
        /*0028*/ 	.byte	0x04, 0x1c
        /*002a*/ 	.short	(.L_295 - .L_294)


	//   ....[0]....
.L_294:
        /*002c*/ 	.word	0x000000a0


	//   ....[1]....
        /*0030*/ 	.word	0x000000c0


	//----- nvinfo : EIATTR_CRS_STACK_SIZE
	.align		4
.L_295:
        /*0034*/ 	.byte	0x04, 0x1e
        /*0036*/ 	.short	(.L_297 - .L_296)
.L_296:
        /*0038*/ 	.word	0x00000000


	//----- nvinfo : EIATTR_CBANK_PARAM_SIZE
	.align		4
.L_297:
        /*003c*/ 	.byte	0x03, 0x19
        /*003e*/ 	.short	0x0008


	//----- nvinfo : EIATTR_PARAM_CBANK
	.align		4
        /*0040*/ 	.byte	0x04, 0x0a
        /*0042*/ 	.short	(.L_299 - .L_298)
	.align		4
.L_298:
        /*0044*/ 	.word	index@(.nv.constant0._Z7Kernel2Pi)
        /*0048*/ 	.short	0x0380
        /*004a*/ 	.short	0x0008


	//----- nvinfo : EIATTR_SW_WAR
	.align		4
.L_299:
        /*004c*/ 	.byte	0x04, 0x36
        /*004e*/ 	.short	(.L_301 - .L_300)
.L_300:
        /*0050*/ 	.word	0x00000008
.L_301:


//--------------------- .nv.info._Z7Kernel1Pi     --------------------------
	.section	.nv.info._Z7Kernel1Pi,"",@"SHT_CUDA_INFO"
	.sectionflags	@""
	.align	4


	//----- nvinfo : EIATTR_CUDA_API_VERSION
	.align		4
        /*0000*/ 	.byte	0x04, 0x37
        /*0002*/ 	.short	(.L_303 - .L_302)
.L_302:
        /*0004*/ 	.word	0x00000082


	//----- nvinfo : EIATTR_KPARAM_INFO
	.align		4
.L_303:
        /*0008*/ 	.byte	0x04, 0x17
        /*000a*/ 	.short	(.L_305 - .L_304)
.L_304:
        /*000c*/ 	.word	0x00000000
        /*0010*/ 	.short	0x0000
        /*0012*/ 	.short	0x0000
        /*0014*/ 	.byte	0x00, 0xf5, 0x21, 0x00


	//----- nvinfo : EIATTR_SPARSE_MMA_MASK
	.align		4
.L_305:
        /*0018*/ 	.byte	0x03, 0x50
        /*001a*/ 	.short	0x0000


	//----- nvinfo : EIATTR_MAXREG_COUNT
	.align		4
        /*001c*/ 	.byte	0x03, 0x1b
        /*001e*/ 	.short	0x00ff


	//----- nvinfo : EIATTR_MERCURY_ISA_VERSION
	.align		4
        /*0020*/ 	.byte	0x03, 0x5f
        /*0022*/ 	.short	0x0101


	//----- nvinfo : EIATTR_VRC_CTA_INIT_COUNT
	.align		4
        /*0024*/ 	.byte	0x02, 0x4a
	.zero		1
	.zero		1


	//----- nvinfo : EIATTR_EXIT_INSTR_OFFSETS
	.align		4
        /*0028*/ 	.byte	0x04, 0x1c
        /*002a*/ 	.short	(.L_307 - .L_306)


	//   ....[0]....
.L_306:
        /*002c*/ 	.word	0x00000010


	//----- nvinfo : EIATTR_CBANK_PARAM_SIZE
	.align		4
.L_307:
        /*0030*/ 	.byte	0x03, 0x19
        /*0032*/ 	.short	0x0008


	//----- nvinfo : EIATTR_PARAM_CBANK
	.align		4
        /*0034*/ 	.byte	0x04, 0x0a
        /*0036*/ 	.short	(.L_309 - .L_308)
	.align		4
.L_308:
        /*0038*/ 	.word	index@(.nv.constant0._Z7Kernel1Pi)
        /*003c*/ 	.short	0x0380
        /*003e*/ 	.short	0x0008


	//----- nvinfo : EIATTR_SW_WAR
	.align		4
.L_309:
        /*0040*/ 	.byte	0x04, 0x36
        /*0042*/ 	.short	(.L_311 - .L_310)
.L_310:
        /*0044*/ 	.word	0x00000008
.L_311:


//--------------------- .nv.callgraph             --------------------------
	.section	.nv.callgraph,"",@"SHT_CUDA_CALLGRAPH"
	.align	4
	.sectionentsize	8
	.align		4
        /*0000*/ 	.word	0x00000000
	.align		4
        /*0004*/ 	.word	0xffffffff
	.align		4
        /*0008*/ 	.word	0x00000000
	.align		4
        /*000c*/ 	.word	0xfffffffe
	.align		4
        /*0010*/ 	.word	0x00000000
	.align		4
        /*0014*/ 	.word	0xfffffffd
	.align		4
        /*0018*/ 	.word	0x00000000
	.align		4
        /*001c*/ 	.word	0xfffffffc


//--------------------- .nv.constant4             --------------------------
	.section	.nv.constant4,"a",@progbits
	.align	8
	.align		8
.nv.constant4:
        /*0000*/ 	.dword	_ZN34_INTERNAL_ee4dce16_4_k_cu_239f38574cuda3std3__45__cpo5beginE
	.align		8
        /*0008*/ 	.dword	_ZN34_INTERNAL_ee4dce16_4_k_cu_239f38574cuda3std3__45__cpo3endE
	.align		8
        /*0010*/ 	.dword	_ZN34_INTERNAL_ee4dce16_4_k_cu_239f38574cuda3std3__45__cpo6cbeginE
	.align		8
        /*0018*/ 	.dword	_ZN34_INTERNAL_ee4dce16_4_k_cu_239f38574cuda3std3__45__cpo4cendE
	.align		8
        /*0020*/ 	.dword	_ZN34_INTERNAL_ee4dce16_4_k_cu_239f38574cuda3std3__45__cpo6rbeginE
	.align		8
        /*0028*/ 	.dword	_ZN34_INTERNAL_ee4dce16_4_k_cu_239f38574cuda3std3__45__cpo4rendE
	.align		8
        /*0030*/ 	.dword	_ZN34_INTERNAL_ee4dce16_4_k_cu_239f38574cuda3std3__45__cpo7crbeginE
	.align		8
        /*0038*/ 	.dword	_ZN34_INTERNAL_ee4dce16_4_k_cu_239f38574cuda3std3__45__cpo5crendE
	.align		8
        /*0040*/ 	.dword	_ZN34_INTERNAL_ee4dce16_4_k_cu_239f38574cuda3std3__436_GLOBAL__N__ee4dce16_4_k_cu_239f38576ignoreE
	.align		8
        /*0048*/ 	.dword	_ZN34_INTERNAL_ee4dce16_4_k_cu_239f38574cuda3std3__419piecewise_constructE
	.align		8
        /*0050*/ 	.dword	_ZN34_INTERNAL_ee4dce16_4_k_cu_239f38574cuda3std3__48in_placeE
	.align		8
        /*0058*/ 	.dword	_ZN34_INTERNAL_ee4dce16_4_k_cu_239f38574cuda3std3__420unreachable_sentinelE
	.align		8
        /*0060*/ 	.dword	_ZN34_INTERNAL_ee4dce16_4_k_cu_239f38574cuda3std3__47nulloptE
	.align		8
        /*0068*/ 	.dword	_ZN34_INTERNAL_ee4dce16_4_k_cu_239f38574cuda3std3__48unexpectE
	.align		8
        /*0070*/ 	.dword	_ZN34_INTERNAL_ee4dce16_4_k_cu_239f38574cuda3std6ranges3__45__cpo4swapE
	.align		8
        /*0078*/ 	.dword	_ZN34_INTERNAL_ee4dce16_4_k_cu_239f38574cuda3std6ranges3__45__cpo9iter_moveE
	.align		8
        /*0080*/ 	.dword	_ZN34_INTERNAL_ee4dce16_4_k_cu_239f38574cuda3std6ranges3__45__cpo5beginE
	.align		8
        /*0088*/ 	.dword	_ZN34_INTERNAL_ee4dce16_4_k_cu_239f38574cuda3std6ranges3__45__cpo3endE
	.align		8
        /*0090*/ 	.dword	_ZN34_INTERNAL_ee4dce16_4_k_cu_239f38574cuda3std6ranges3__45__cpo6cbeginE
	.align		8
        /*0098*/ 	.dword	_ZN34_INTERNAL_ee4dce16_4_k_cu_239f38574cuda3std6ranges3__45__cpo4cendE
	.align		8
        /*00a0*/ 	.dword	_ZN34_INTERNAL_ee4dce16_4_k_cu_239f38574cuda3std6ranges3__45__cpo7advanceE
	.align		8
        /*00a8*/ 	.dword	_ZN34_INTERNAL_ee4dce16_4_k_cu_239f38574cuda3std6ranges3__45__cpo9iter_swapE
	.align		8
        /*00b0*/ 	.dword	_ZN34_INTERNAL_ee4dce16_4_k_cu_239f38574cuda3std6ranges3__45__cpo4nextE
	.align		8
        /*00b8*/ 	.dword	_ZN34_INTERNAL_ee4dce16_4_k_cu_239f38574cuda3std6ranges3__45__cpo4prevE
	.align		8
        /*00c0*/ 	.dword	_ZN34_INTERNAL_ee4dce16_4_k_cu_239f38574cuda3std6ranges3__45__cpo4dataE
	.align		8
        /*00c8*/ 	.dword	_ZN34_INTERNAL_ee4dce16_4_k_cu_239f38574cuda3std6ranges3__45__cpo5cdataE
	.align		8
        /*00d0*/ 	.dword	_ZN34_INTERNAL_ee4dce16_4_k_cu_239f38574cuda3std6ranges3__45__cpo4sizeE
	.align		8
        /*00d8*/ 	.dword	_ZN34_INTERNAL_ee4dce16_4_k_cu_239f38574cuda3std6ranges3__45__cpo5ssizeE
	.align		8
        /*00e0*/ 	.dword	_ZN34_INTERNAL_ee4dce16_4_k_cu_239f38574cuda3std6ranges3__45__cpo8distanceE
	.align		8
        /*00e8*/ 	.dword	_ZN34_INTERNAL_ee4dce16_4_k_cu_239f38576thrust24THRUST_300001_SM_1000_NS6system6detail10sequential3seqE
	.align		8
        /*00f0*/ 	.dword	_ZN34_INTERNAL_ee4dce16_4_k_cu_239f38576thrust24THRUST_300001_SM_1000_NS12placeholders2_1E
	.align		8
        /*00f8*/ 	.dword	_ZN34_INTERNAL_ee4dce16_4_k_cu_239f38576thrust24THRUST_300001_SM_1000_NS12placeholders2_2E
	.align		8
        /*0100*/ 	.dword	_ZN34_INTERNAL_ee4dce16_4_k_cu_239f38576thrust24THRUST_300001_SM_1000_NS12placeholders2_3E
	.align		8
        /*0108*/ 	.dword	_ZN34_INTERNAL_ee4dce16_4_k_cu_239f38576thrust24THRUST_300001_SM_1000_NS12placeholders2_4E
	.align		8
        /*0110*/ 	.dword	_ZN34_INTERNAL_ee4dce16_4_k_cu_239f38576thrust24THRUST_300001_SM_1000_NS12placeholders2_5E
	.align		8
        /*0118*/ 	.dword	_ZN34_INTERNAL_ee4dce16_4_k_cu_239f38576thrust24THRUST_300001_SM_1000_NS12placeholders2_6E
	.align		8
        /*0120*/ 	.dword	_ZN34_INTERNAL_ee4dce16_4_k_cu_239f38576thrust24THRUST_300001_SM_1000_NS12placeholders2_7E
	.align		8
        /*0128*/ 	.dword	_ZN34_INTERNAL_ee4dce16_4_k_cu_239f38576thrust24THRUST_300001_SM_1000_NS12placeholders2_8E
	.align		8
        /*0130*/ 	.dword	_ZN34_INTERNAL_ee4dce16_4_k_cu_239f38576thrust24THRUST_300001_SM_1000_NS12placeholders2_9E
	.align		8
        /*0138*/ 	.dword	_ZN34_INTERNAL_ee4dce16_4_k_cu_239f38576thrust24THRUST_300001_SM_1000_NS12placeholders3_10E


//--------------------- .text._ZN3cub18CUB_300001_SM_10006detail11EmptyKernelIvEEvv --------------------------
	.section	.text._ZN3cub18CUB_300001_SM_10006detail11EmptyKernelIvEEvv,"ax",@progbits
	.align	128
        .global         _ZN3cub18CUB_300001_SM_10006detail11EmptyKernelIvEEvv
        .type           _ZN3cub18CUB_300001_SM_10006detail11EmptyKernelIvEEvv,@function
        .size           _ZN3cub18CUB_300001_SM_10006detail11EmptyKernelIvEEvv,(.L_x_28 - _ZN3cub18CUB_300001_SM_10006detail11EmptyKernelIvEEvv)
        .other          _ZN3cub18CUB_300001_SM_10006detail11EmptyKernelIvEEvv,@"STO_CUDA_ENTRY STV_DEFAULT"
_ZN3cub18CUB_300001_SM_10006detail11EmptyKernelIvEEvv:
.text._ZN3cub18CUB_300001_SM_10006detail11EmptyKernelIvEEvv:
[----:B------:R-:W-:Y:S01]  /*0000*/  LDC R1, c[0x0][0x37c] ;  /* 0x0000df00ff017b82 */ /* 0x000fe20000000800 */
[----:B------:R-:W-:Y:S05]  /*0010*/  EXIT ;  /* 0x000000000000794d */ /* 0x000fea0003800000 */
.L_x_0:
[----:B------:R-:W-:-:S00]  /*0020*/  BRA `(.L_x_0) ;  /* 0xfffffffc00fc7947 */ /* 0x000fc0000383ffff */
[----:B------:R-:W-:-:S00]  /*0030*/  NOP ;  /* 0x0000000000007918 */ /* 0x000fc00000000000 */
        /* <DEDUP_REMOVED lines=12> */
.L_x_28:


//--------------------- .text._Z8Kernel15Pi       --------------------------
	.section	.text._Z8Kernel15Pi,"ax",@progbits
	.align	128
        .global         _Z8Kernel15Pi
        .type           _Z8Kernel15Pi,@function
        .size           _Z8Kernel15Pi,(.L_x_29 - _Z8Kernel15Pi)
        .other          _Z8Kernel15Pi,@"STO_CUDA_ENTRY STV_DEFAULT"
_Z8Kernel15Pi:
.text._Z8Kernel15Pi:
[----:B------:R-:W-:Y:S01]  /*0000*/  LDC R1, c[0x0][0x37c] ;  /* 0x0000df00ff017b82 */ /* 0x000fe20000000800 */
[----:B------:R-:W0:Y:S07]  /*0010*/  S2R R15, SR_TID.X ;  /* 0x00000000000f7919 */ /* 0x000e2e0000002100 */
[----:B------:R-:W1:Y:S01]  /*0020*/  LDC.64 R2, c[0x0][0x380] ;  /* 0x0000e000ff027b82 */ /* 0x000e620000000a00 */
[----:B------:R-:W2:Y:S01]  /*0030*/  LDCU.64 UR8, c[0x0][0x358] ;  /* 0x00006b00ff0877ac */ /* 0x000ea20008000a00 */
[----:B------:R-:W-:-:S02]  /*0040*/  CS2R R8, SRZ ;  /* 0x0000000000087805 */ /* 0x000fc4000001ff00 */
[----:B------:R-:W-:Y:S01]  /*0050*/  CS2R R10, SRZ ;  /* 0x00000000000a7805 */ /* 0x000fe2000001ff00 */
[----:B0-----:R-:W-:-:S05]  /*0060*/  IMAD.SHL.U32 R0, R15, 0x4, RZ ;  /* 0x000000040f007824 */ /* 0x001fca00078e00ff */
[----:B------:R-:W-:-:S04]  /*0070*/  LOP3.LUT R4, R0, 0xf80, RZ, 0xc0, !PT ;  /* 0x00000f8000047812 */ /* 0x000fc800078ec0ff */
[----:B------:R-:W-:-:S04]  /*0080*/  LOP3.LUT R0, R4, 0x1f, R15, 0xf8, !PT ;  /* 0x0000001f04007812 */ /* 0x000fc800078ef80f */
[C---:B------:R-:W-:Y:S01]  /*0090*/  ISETP.GT.U32.AND P0, PT, R0.reuse, 0x63, PT ;  /* 0x000000630000780c */ /* 0x040fe20003f04070 */
[C---:B-1----:R-:W-:Y:S01]  /*00a0*/  IMAD.WIDE.U32 R2, R0.reuse, 0x4, R2 ;  /* 0x0000000400027825 */ /* 0x042fe200078e0002 */
[C---:B------:R-:W-:Y:S02]  /*00b0*/  ISETP.GT.U32.AND P1, PT, R0.reuse, 0x43, PT ;  /* 0x000000430000780c */ /* 0x040fe40003f24070 */
[C---:B------:R-:W-:Y:S02]  /*00c0*/  ISETP.GT.U32.AND P2, PT, R0.reuse, 0x23, PT ;  /* 0x000000230000780c */ /* 0x040fe40003f44070 */
[----:B------:R-:W-:-:S07]  /*00d0*/  ISETP.GT.U32.AND P3, PT, R0, 0x3, PT ;  /* 0x000000030000780c */ /* 0x000fce0003f64070 */
[----:B--2---:R-:W2:Y:S04]  /*00e0*/  @!P0 LDG.E R8, desc[UR8][R2.64] ;  /* 0x0000000802088981 */ /* 0x004ea8000c1e1900 */
[----:B------:R-:W3:Y:S04]  /*00f0*/  @!P1 LDG.E R9, desc[UR8][R2.64+0x80] ;  /* 0x0000800802099981 */ /* 0x000ee8000c1e1900 */
[----:B------:R-:W4:Y:S04]  /*0100*/  @!P2 LDG.E R10, desc[UR8][R2.64+0x100] ;  /* 0x00010008020aa981 */ /* 0x000f28000c1e1900 */
[----:B------:R-:W5:Y:S01]  /*0110*/  @!P3 LDG.E R11, desc[UR8][R2.64+0x180] ;  /* 0x00018008020bb981 */ /* 0x000f62000c1e1900 */
[----:B------:R-:W0:Y:S01]  /*0120*/  S2UR UR5, SR_CgaCtaId ;  /* 0x00000000000579c3 */ /* 0x000e220000008800 */
[----:B------:R-:W-:Y:S01]  /*0130*/  UMOV UR4, 0x400 ;  /* 0x0000040000047882 */ /* 0x000fe20000000000 */
[----:B------:R-:W-:Y:S01]  /*0140*/  ISETP.NE.AND P0, PT, R15, RZ, PT ;  /* 0x000000ff0f00720c */ /* 0x000fe20003f05270 */
[----:B------:R-:W1:-:S12]  /*0150*/  S2R R5, SR_LANEID ;  /* 0x0000000000057919 */ /* 0x000e580000000000 */
[----:B------:R-:W-:Y:S01]  /*0160*/  @!P0 IMAD.MOV.U32 R16, RZ, RZ, 0x64 ;  /* 0x00000064ff108424 */ /* 0x000fe200078e00ff */
[----:B0-----:R-:W-:Y:S02]  /*0170*/  ULEA UR6, UR5, UR4, 0x18 ;  /* 0x0000000405067291 */ /* 0x001fe4000f8ec0ff */
[----:B------:R-:W-:-:S04]  /*0180*/  UIADD3 UR4, UPT, UPT, UR4, 0x800, URZ ;  /* 0x0000080004047890 */ /* 0x000fc8000fffe0ff */
[----:B------:R-:W-:Y:S01]  /*0190*/  ULEA UR4, UR5, UR4, 0x18 ;  /* 0x0000000405047291 */ /* 0x000fe2000f8ec0ff */
[----:B-1----:R-:W-:Y:S01]  /*01a0*/  IMAD.IADD R12, R4, 0x1, R5 ;  /* 0x00000001040c7824 */ /* 0x002fe200078e0205 */
[----:B------:R-:W-:-:S04]  /*01b0*/  LOP3.LUT R4, R15, 0x3e0, RZ, 0xc0, !PT ;  /* 0x000003e00f047812 */ /* 0x000fc800078ec0ff */
[----:B------:R-:W-:Y:S01]  /*01c0*/  LEA R13, R12, UR6, 0x2 ;  /* 0x000000060c0d7c11 */ /* 0x000fe2000f8e10ff */
[----:B------:R-:W-:Y:S01]  /*01d0*/  IMAD.IADD R14, R4, 0x1, R5 ;  /* 0x00000001040e7824 */ /* 0x000fe200078e0205 */
[----:B------:R-:W-:-:S04]  /*01e0*/  LEA R12, R12, UR4, 0x2 ;  /* 0x000000040c0c7c11 */ /* 0x000fc8000f8e10ff */
[C---:B------:R-:W-:Y:S02]  /*01f0*/  LEA R4, R14.reuse, UR6, 0x4 ;  /* 0x000000060e047c11 */ /* 0x040fe4000f8e20ff */
[----:B------:R-:W-:Y:S01]  /*0200*/  LEA R14, R14, UR4, 0x4 ;  /* 0x000000040e0e7c11 */ /* 0x000fe2000f8e20ff */
[----:B--2---:R0:W-:Y:S04]  /*0210*/  STS [R13], R8 ;  /* 0x000000080d007388 */ /* 0x0041e80000000800 */
[----:B---3--:R-:W-:Y:S04]  /*0220*/  STS [R13+0x80], R9 ;  /* 0x000080090d007388 */ /* 0x008fe80000000800 */
[----:B----4-:R1:W-:Y:S01]  /*0230*/  STS [R13+0x100], R10 ;  /* 0x0001000a0d007388 */ /* 0x0103e20000000800 */
[----:B0-----:R-:W-:-:S03]  /*0240*/  VIADD R8, R0, 0x20 ;  /* 0x0000002000087836 */ /* 0x001fc60000000000 */
[----:B-----5:R-:W-:Y:S01]  /*0250*/  STS [R13+0x180], R11 ;  /* 0x0001800b0d007388 */ /* 0x020fe20000000800 */
[----:B------:R-:W-:-:S03]  /*0260*/  NOP ;  /* 0x0000000000007918 */ /* 0x000fc60000000000 */
[----:B------:R-:W0:Y:S01]  /*0270*/  LDS.128 R4, [R4] ;  /* 0x0000000004047984 */ /* 0x000e220000000c00 */
[----:B-1----:R-:W-:-:S03]  /*0280*/  VIADD R10, R0, 0x40 ;  /* 0x00000040000a7836 */ /* 0x002fc60000000000 */
[----:B0-----:R-:W-:Y:S01]  /*0290*/  STS.128 [R14], R4 ;  /* 0x000000040e007388 */ /* 0x001fe20000000c00 */
[----:B------:R-:W-:-:S03]  /*02a0*/  NOP ;  /* 0x0000000000007918 */ /* 0x000fc60000000000 */
[----:B------:R-:W-:Y:S04]  /*02b0*/  LDS R9, [R12] ;  /* 0x000000000c097984 */ /* 0x000fe80000000800 */
[----:B------:R-:W-:Y:S04]  /*02c0*/  LDS R11, [R12+0x80] ;  /* 0x000080000c0b7984 */ /* 0x000fe80000000800 */
[----:B------:R-:W-:Y:S04]  /*02d0*/  LDS R13, [R12+0x100] ;  /* 0x000100000c0d7984 */ /* 0x000fe80000000800 */
[----:B------:R-:W-:Y:S04]  /*02e0*/  LDS R15, [R12+0x180] ;  /* 0x000180000c0f7984 */ /* 0x000fe80000000800 */
[----:B------:R-:W-:Y:S01]  /*02f0*/  @!P0 STS [UR6+0x1000], R16 ;  /* 0x00100010ff008988 */ /* 0x000fe20008000806 */
[----:B------:R-:W-:Y:S06]  /*0300*/  BAR.SYNC.DEFER_BLOCKING 0x0 ;  /* 0x0000000000007b1d */ /* 0x000fec0000010000 */
[----:B------:R-:W0:Y:S02]  /*0310*/  LDS R17, [UR6+0x1000] ;  /* 0x00100006ff117984 */ /* 0x000e240008000800 */
[CC--:B0-----:R-:W-:Y:S01]  /*0320*/  ISETP.GE.AND P0, PT, R0.reuse, R17.reuse, PT ;  /* 0x000000110000720c */ /* 0x0c1fe20003f06270 */
[----:B------:R-:W-:Y:S01]  /*0330*/  VIADD R0, R0, 0x60 ;  /* 0x0000006000007836 */ /* 0x000fe20000000000 */
[----:B------:R-:W-:-:S02]  /*0340*/  ISETP.GE.AND P1, PT, R8, R17, PT ;  /* 0x000000110800720c */ /* 0x000fc40003f26270 */
[-C--:B------:R-:W-:Y:S02]  /*0350*/  ISETP.GE.AND P2, PT, R10, R17.reuse, PT ;  /* 0x000000110a00720c */ /* 0x080fe40003f46270 */
[----:B------:R-:W-:-:S07]  /*0360*/  ISETP.GE.AND P3, PT, R0, R17, PT ;  /* 0x000000110000720c */ /* 0x000fce0003f66270 */
[----:B------:R0:W-:Y:S04]  /*0370*/  @!P0 STG.E desc[UR8][R2.64], R9 ;  /* 0x0000000902008986 */ /* 0x0001e8000c101908 */
[----:B------:R0:W-:Y:S04]  /*0380*/  @!P1 STG.E desc[UR8][R2.64+0x80], R11 ;  /* 0x0000800b02009986 */ /* 0x0001e8000c101908 */
[----:B------:R0:W-:Y:S01]  /*0390*/  @!P2 STG.E desc[UR8][R2.64+0x100], R13 ;  /* 0x0001000d0200a986 */ /* 0x0001e2000c101908 */
[----:B------:R-:W-:Y:S05]  /*03a0*/  @P3 EXIT ;  /* 0x000000000000394d */ /* 0x000fea0003800000 */
[----:B------:R-:W-:Y:S01]  /*03b0*/  STG.E desc[UR8][R2.64+0x180], R15 ;  /* 0x0001800f02007986 */ /* 0x000fe2000c101908 */
[----:B------:R-:W-:Y:S05]  /*03c0*/  EXIT ;  /* 0x000000000000794d */ /* 0x000fea0003800000 */
.L_x_1:
        /* <DEDUP_REMOVED lines=11> */
.L_x_29:


//--------------------- .text._Z8Kernel14Pi       --------------------------
	.section	.text._Z8Kernel14Pi,"ax",@progbits
	.align	128
        .global         _Z8Kernel14Pi
        .type           _Z8Kernel14Pi,@function
        .size           _Z8Kernel14Pi,(.L_x_30 - _Z8Kernel14Pi)
        .other          _Z8Kernel14Pi,@"STO_CUDA_ENTRY STV_DEFAULT"
_Z8Kernel14Pi:
.text._Z8Kernel14Pi:
[----:B------:R-:W-:Y:S01]  /*0000*/  LDC R1, c[0x0][0x37c] ;  /* 0x0000df00ff017b82 */ /* 0x000fe20000000800 */
[----:B------:R-:W0:Y:S07]  /*0010*/  S2R R15, SR_TID.X ;  /* 0x00000000000f7919 */ /* 0x000e2e0000002100 */
[----:B------:R-:W1:Y:S01]  /*0020*/  LDC.64 R2, c[0x0][0x380] ;  /* 0x0000e000ff027b82 */ /* 0x000e620000000a00 */
[----:B------:R-:W2:Y:S01]  /*0030*/  LDCU.64 UR8, c[0x0][0x358] ;  /* 0x00006b00ff0877ac */ /* 0x000ea20008000a00 */
        /* <DEDUP_REMOVED lines=13> */
[C---:B------:R-:W-:Y:S01]  /*0110*/  LOP3.LUT R14, R15.reuse, 0x3e0, RZ, 0xc0, !PT ;  /* 0x000003e00f0e7812 */ /* 0x040fe200078ec0ff */
[----:B------:R-:W-:Y:S01]  /*0120*/  UMOV UR4, 0x400 ;  /* 0x0000040000047882 */ /* 0x000fe20000000000 */
[----:B------:R-:W1:Y:S01]  /*0130*/  S2R R5, SR_LANEID ;  /* 0x0000000000057919 */ /* 0x000e620000000000 */
[----:B------:R-:W-:-:S13]  /*0140*/  ISETP.NE.AND P0, PT, R15, RZ, PT ;  /* 0x000000ff0f00720c */ /* 0x000fda0003f05270 */
[----:B------:R-:W-:Y:S01]  /*0150*/  @!P0 IMAD.MOV.U32 R16, RZ, RZ, 0x64 ;  /* 0x00000064ff108424 */ /* 0x000fe200078e00ff */
[----:B0-----:R-:W-:Y:S02]  /*0160*/  ULEA UR6, UR5, UR4, 0x18 ;  /* 0x0000000405067291 */ /* 0x001fe4000f8ec0ff */
[----:B------:R-:W-:-:S04]  /*0170*/  UIADD3 UR4, UPT, UPT, UR4, 0x800, URZ ;  /* 0x0000080004047890 */ /* 0x000fc8000fffe0ff */
[----:B------:R-:W-:Y:S01]  /*0180*/  ULEA UR4, UR5, UR4, 0x18 ;  /* 0x0000000405047291 */ /* 0x000fe2000f8ec0ff */
[----:B-1----:R-:W-:Y:S02]  /*0190*/  IMAD.IADD R12, R4, 0x1, R5 ;  /* 0x00000001040c7824 */ /* 0x002fe400078e0205 */
[----:B------:R-:W-:-:S03]  /*01a0*/  IMAD.IADD R14, R5, 0x1, R14 ;  /* 0x00000001050e7824 */ /* 0x000fc600078e020e */
[----:B------:R-:W-:Y:S02]  /*01b0*/  LEA R13, R12, UR6, 0x2 ;  /* 0x000000060c0d7c11 */ /* 0x000fe4000f8e10ff */
[C---:B------:R-:W-:Y:S02]  /*01c0*/  LEA R4, R14.reuse, UR6, 0x4 ;  /* 0x000000060e047c11 */ /* 0x040fe4000f8e20ff */
[----:B------:R-:W-:Y:S02]  /*01d0*/  LEA R14, R14, UR4, 0x4 ;  /* 0x000000040e0e7c11 */ /* 0x000fe4000f8e20ff */
        /* <DEDUP_REMOVED lines=29> */
.L_x_2:
        /* <DEDUP_REMOVED lines=13> */
.L_x_30:


//--------------------- .text._Z8Kernel13Pi       --------------------------
	.section	.text._Z8Kernel13Pi,"ax",@progbits
	.align	128
        .global         _Z8Kernel13Pi
        .type           _Z8Kernel13Pi,@function
        .size           _Z8Kernel13Pi,(.L_x_31 - _Z8Kernel13Pi)
        .other          _Z8Kernel13Pi,@"STO_CUDA_ENTRY STV_DEFAULT"
_Z8Kernel13Pi:
.text._Z8Kernel13Pi:
[----:B------:R-:W-:Y:S01]  /*0000*/  LDC R1, c[0x0][0x37c] ;  /* 0x0000df00ff017b82 */ /* 0x000fe20000000800 */
[----:B------:R-:W0:Y:S07]  /*0010*/  S2R R9, SR_TID.X ;  /* 0x0000000000097919 */ /* 0x000e2e0000002100 */
[----:B------:R-:W1:Y:S01]  /*0020*/  LDC.64 R2, c[0x0][0x380] ;  /* 0x0000e000ff027b82 */ /* 0x000e620000000a00 */
[----:B------:R-:W2:Y:S01]  /*0030*/  LDCU.64 UR8, c[0x0][0x358] ;  /* 0x00006b00ff0877ac */ /* 0x000ea20008000a00 */
[----:B0-----:R-:W-:-:S05]  /*0040*/  IMAD.SHL.U32 R0, R9, 0x4, RZ ;  /* 0x0000000409007824 */ /* 0x001fca00078e00ff */
[----:B------:R-:W-:-:S04]  /*0050*/  LOP3.LUT R0, R0, 0xf80, RZ, 0xc0, !PT ;  /* 0x00000f8000007812 */ /* 0x000fc800078ec0ff */
[----:B------:R-:W-:-:S05]  /*0060*/  LOP3.LUT R5, R0, 0x1f, R9, 0xf8, !PT ;  /* 0x0000001f00057812 */ /* 0x000fca00078ef809 */
[----:B-1----:R-:W-:-:S05]  /*0070*/  IMAD.WIDE.U32 R2, R5, 0x4, R2 ;  /* 0x0000000405027825 */ /* 0x002fca00078e0002 */
[----:B--2---:R-:W2:Y:S04]  /*0080*/  LDG.E R4, desc[UR8][R2.64] ;  /* 0x0000000802047981 */ /* 0x004ea8000c1e1900 */
[----:B------:R-:W3:Y:S04]  /*0090*/  LDG.E R5, desc[UR8][R2.64+0x80] ;  /* 0x0000800802057981 */ /* 0x000ee8000c1e1900 */
[----:B------:R-:W4:Y:S04]  /*00a0*/  LDG.E R6, desc[UR8][R2.64+0x100] ;  /* 0x0001000802067981 */ /* 0x000f28000c1e1900 */
[----:B------:R-:W5:Y:S01]  /*00b0*/  LDG.E R7, desc[UR8][R2.64+0x180] ;  /* 0x0001800802077981 */ /* 0x000f62000c1e1900 */
[----:B------:R-:W0:Y:S01]  /*00c0*/  S2UR UR5, SR_CgaCtaId ;  /* 0x00000000000579c3 */ /* 0x000e220000008800 */
[----:B------:R-:W-:Y:S01]  /*00d0*/  UMOV UR4, 0x400 ;  /* 0x0000040000047882 */ /* 0x000fe20000000000 */
[----:B------:R-:W1:Y:S01]  /*00e0*/  S2R R11, SR_LANEID ;  /* 0x00000000000b7919 */ /* 0x000e620000000000 */
[----:B0-----:R-:W-:-:S02]  /*00f0*/  ULEA UR6, UR5, UR4, 0x18 ;  /* 0x0000000405067291 */ /* 0x001fc4000f8ec0ff */
        /* <DEDUP_REMOVED lines=9> */
[----:B--2---:R-:W-:Y:S04]  /*0190*/  STS [R9], R4 ;  /* 0x0000000409007388 */ /* 0x004fe80000000800 */
[----:B---3--:R-:W-:Y:S04]  /*01a0*/  STS [R9+0x80], R5 ;  /* 0x0000800509007388 */ /* 0x008fe80000000800 */
[----:B----4-:R-:W-:Y:S04]  /*01b0*/  STS [R9+0x100], R6 ;  /* 0x0001000609007388 */ /* 0x010fe80000000800 */
[----:B-----5:R-:W-:Y:S01]  /*01c0*/  STS [R9+0x180], R7 ;  /* 0x0001800709007388 */ /* 0x020fe20000000800 */
[----:B------:R-:W-:-:S03]  /*01d0*/  NOP ;  /* 0x0000000000007918 */ /* 0x000fc60000000000 */
[----:B------:R-:W0:Y:S04]  /*01e0*/  LDS.128 R12, [R10] ;  /* 0x000000000a0c7984 */ /* 0x000e280000000c00 */
[----:B0-----:R-:W-:Y:S01]  /*01f0*/  STS.128 [R0], R12 ;  /* 0x0000000c00007388 */ /* 0x001fe20000000c00 */
[----:B------:R-:W-:-:S03]  /*0200*/  NOP ;  /* 0x0000000000007918 */ /* 0x000fc60000000000 */
[----:B------:R-:W0:Y:S04]  /*0210*/  LDS R5, [R8] ;  /* 0x0000000008057984 */ /* 0x000e280000000800 */
[----:B------:R-:W1:Y:S04]  /*0220*/  LDS R7, [R8+0x80] ;  /* 0x0000800008077984 */ /* 0x000e680000000800 */
[----:B------:R-:W2:Y:S04]  /*0230*/  LDS R9, [R8+0x100] ;  /* 0x0001000008097984 */ /* 0x000ea80000000800 */
[----:B------:R-:W3:Y:S04]  /*0240*/  LDS R11, [R8+0x180] ;  /* 0x00018000080b7984 */ /* 0x000ee80000000800 */
[----:B0-----:R-:W-:Y:S04]  /*0250*/  STG.E desc[UR8][R2.64], R5 ;  /* 0x0000000502007986 */ /* 0x001fe8000c101908 */
[----:B-1----:R-:W-:Y:S04]  /*0260*/  STG.E desc[UR8][R2.64+0x80], R7 ;  /* 0x0000800702007986 */ /* 0x002fe8000c101908 */
[----:B--2---:R-:W-:Y:S04]  /*0270*/  STG.E desc[UR8][R2.64+0x100], R9 ;  /* 0x0001000902007986 */ /* 0x004fe8000c101908 */
[----:B---3--:R-:W-:Y:S01]  /*0280*/  STG.E desc[UR8][R2.64+0x180], R11 ;  /* 0x0001800b02007986 */ /* 0x008fe2000c101908 */
[----:B------:R-:W-:Y:S05]  /*0290*/  EXIT ;  /* 0x000000000000794d */ /* 0x000fea0003800000 */
.L_x_3:
        /* <DEDUP_REMOVED lines=14> */
.L_x_31:


//--------------------- .text._Z8Kernel12Pi       --------------------------
	.section	.text._Z8Kernel12Pi,"ax",@progbits
	.align	128
        .global         _Z8Kernel12Pi
        .type           _Z8Kernel12Pi,@function
        .size           _Z8Kernel12Pi,(.L_x_32 - _Z8Kernel12Pi)
        .other          _Z8Kernel12Pi,@"STO_CUDA_ENTRY STV_DEFAULT"
_Z8Kernel12Pi:
.text._Z8Kernel12Pi:
[----:B------:R-:W-:Y:S01]  /*0000*/  LDC R1, c[0x0][0x37c] ;  /* 0x0000df00ff017b82 */ /* 0x000fe20000000800 */
[----:B------:R-:W0:Y:S07]  /*0010*/  S2R R23, SR_TID.X ;  /* 0x0000000000177919 */ /* 0x000e2e0000002100 */
[----:B------:R-:W1:Y:S01]  /*0020*/  LDC.64 R2, c[0x0][0x380] ;  /* 0x0000e000ff027b82 */ /* 0x000e620000000a00 */
[----:B------:R-:W2:Y:S01]  /*0030*/  LDCU.64 UR8, c[0x0][0x358] ;  /* 0x00006b00ff0877ac */ /* 0x000ea20008000a00 */
[----:B------:R-:W-:Y:S01]  /*0040*/  IMAD.MOV.U32 R0, RZ, RZ, RZ ;  /* 0x000000ffff007224 */ /* 0x000fe200078e00ff */
[C---:B0-----:R-:W-:Y:S01]  /*0050*/  ISETP.GT.U32.AND P0, PT, R23.reuse, 0x63, PT ;  /* 0x000000631700780c */ /* 0x041fe20003f04070 */
[----:B-1----:R-:W-:-:S12]  /*0060*/  IMAD.WIDE.U32 R2, R23, 0x4, R2 ;  /* 0x0000000417027825 */ /* 0x002fd800078e0002 */
[----:B--2---:R-:W2:Y:S01]  /*0070*/  @!P0 LDG.E R0, desc[UR8][R2.64] ;  /* 0x0000000802008981 */ /* 0x004ea2000c1e1900 */
[----:B------:R-:W0:Y:S01]  /*0080*/  S2UR UR5, SR_CgaCtaId ;  /* 0x00000000000579c3 */ /* 0x000e220000008800 */
[----:B------:R-:W-:Y:S01]  /*0090*/  UMOV UR4, 0x400 ;  /* 0x0000040000047882 */ /* 0x000fe20000000000 */
[C---:B------:R-:W-:Y:S01]  /*00a0*/  ISETP.NE.AND P0, PT, R23.reuse, RZ, PT ;  /* 0x000000ff1700720c */ /* 0x040fe20003f05270 */
[C---:B------:R-:W-:Y:S02]  /*00b0*/  VIADD R19, R23.reuse, 0x80 ;  /* 0x0000008017137836 */ /* 0x040fe40000000000 */
[----:B------:R-:W-:-:S10]  /*00c0*/  VIADD R21, R23, 0x100 ;  /* 0x0000010017157836 */ /* 0x000fd40000000000 */
[----:B------:R-:W-:Y:S01]  /*00d0*/  @!P0 IMAD.MOV.U32 R12, RZ, RZ, 0x64 ;  /* 0x00000064ff0c8424 */ /* 0x000fe200078e00ff */
[----:B0-----:R-:W-:Y:S02]  /*00e0*/  ULEA UR6, UR5, UR4, 0x18 ;  /* 0x0000000405067291 */ /* 0x001fe4000f8ec0ff */
[----:B------:R-:W-:-:S04]  /*00f0*/  UIADD3 UR4, UPT, UPT, UR4, 0x800, URZ ;  /* 0x0000080004047890 */ /* 0x000fc8000fffe0ff */
[----:B------:R-:W-:Y:S01]  /*0100*/  LEA R5, R23, UR6, 0x2 ;  /* 0x0000000617057c11 */ /* 0x000fe2000f8e10ff */
[----:B------:R-:W-:-:S04]  /*0110*/  ULEA UR4, UR5, UR4, 0x18 ;  /* 0x0000000405047291 */ /* 0x000fc8000f8ec0ff */
[----:B------:R-:W-:Y:S01]  /*0120*/  STS [R5+0x200], RZ ;  /* 0x000200ff05007388 */ /* 0x000fe20000000800 */
[C---:B------:R-:W-:Y:S01]  /*0130*/  IMAD R4, R23.reuse, 0xc, R5 ;  /* 0x0000000c17047824 */ /* 0x040fe200078e0205 */
[C---:B------:R-:W-:Y:S02]  /*0140*/  LEA R6, R23.reuse, UR4, 0x4 ;  /* 0x0000000417067c11 */ /* 0x040fe4000f8e20ff */
[----:B------:R-:W-:Y:S03]  /*0150*/  STS [R5+0x400], RZ ;  /* 0x000400ff05007388 */ /* 0x000fe60000000800 */
[C---:B------:R-:W-:Y:S01]  /*0160*/  IMAD R7, R23.reuse, -0xc, R6 ;  /* 0xfffffff417077824 */ /* 0x040fe200078e0206 */
[----:B------:R-:W-:Y:S04]  /*0170*/  STS [R5+0x600], RZ ;  /* 0x000600ff05007388 */ /* 0x000fe80000000800 */
[----:B--2---:R-:W-:Y:S01]  /*0180*/  STS [R5], R0 ;  /* 0x0000000005007388 */ /* 0x004fe20000000800 */
[----:B------:R-:W-:Y:S06]  /*0190*/  BAR.SYNC.DEFER_BLOCKING 0x0 ;  /* 0x0000000000007b1d */ /* 0x000fec0000010000 */
[----:B------:R-:W0:Y:S04]  /*01a0*/  LDS.128 R8, [R4] ;  /* 0x0000000004087984 */ /* 0x000e280000000c00 */
[----:B0-----:R0:W-:Y:S01]  /*01b0*/  STS.128 [R6], R8 ;  /* 0x0000000806007388 */ /* 0x0011e20000000c00 */
[----:B------:R-:W-:Y:S01]  /*01c0*/  BAR.SYNC.DEFER_BLOCKING 0x0 ;  /* 0x0000000000007b1d */ /* 0x000fe20000010000 */
[----:B0-----:R-:W-:-:S05]  /*01d0*/  VIADD R9, R23, 0x180 ;  /* 0x0000018017097836 */ /* 0x001fca0000000000 */
[----:B------:R-:W-:Y:S04]  /*01e0*/  LDS R5, [R7] ;  /* 0x0000000007057984 */ /* 0x000fe80000000800 */
[----:B------:R-:W-:Y:S04]  /*01f0*/  LDS R13, [R7+0x200] ;  /* 0x00020000070d7984 */ /* 0x000fe80000000800 */
[----:B------:R-:W-:Y:S04]  /*0200*/  LDS R15, [R7+0x400] ;  /* 0x00040000070f7984 */ /* 0x000fe80000000800 */
[----:B------:R-:W-:Y:S04]  /*0210*/  LDS R17, [R7+0x600] ;  /* 0x0006000007117984 */ /* 0x000fe80000000800 */
[----:B------:R-:W-:Y:S01]  /*0220*/  @!P0 STS [UR6+0x1000], R12 ;  /* 0x0010000cff008988 */ /* 0x000fe20008000806 */
[----:B------:R-:W-:Y:S06]  /*0230*/  BAR.SYNC.DEFER_BLOCKING 0x0 ;  /* 0x0000000000007b1d */ /* 0x000fec0000010000 */
[----:B------:R-:W0:Y:S02]  /*0240*/  LDS R0, [UR6+0x1000] ;  /* 0x00100006ff007984 */ /* 0x000e240008000800 */
[----:B0-----:R-:W-:-:S02]  /*0250*/  ISETP.GE.AND P0, PT, R23, R0, PT ;  /* 0x000000001700720c */ /* 0x001fc40003f06270 */
[-C--:B------:R-:W-:Y:S02]  /*0260*/  ISETP.GE.AND P1, PT, R19, R0.reuse, PT ;  /* 0x000000001300720c */ /* 0x080fe40003f26270 */
        /* <DEDUP_REMOVED lines=8> */
.L_x_4:
        /* <DEDUP_REMOVED lines=9> */
.L_x_32:


//--------------------- .text._Z8Kernel11Pi       --------------------------
	.section	.text._Z8Kernel11Pi,"ax",@progbits
	.align	128
        .global         _Z8Kernel11Pi
        .type           _Z8Kernel11Pi,@function
        .size           _Z8Kernel11Pi,(.L_x_33 - _Z8Kernel11Pi)
        .other          _Z8Kernel11Pi,@"STO_CUDA_ENTRY STV_DEFAULT"
_Z8Kernel11Pi:
.text._Z8Kernel11Pi:
[----:B------:R-:W-:Y:S01]  /*0000*/  LDC R1, c[0x0][0x37c] ;  /* 0x0000df00ff017b82 */ /* 0x000fe20000000800 */
[----:B------:R-:W0:Y:S07]  /*0010*/  S2R R23, SR_TID.X ;  /* 0x0000000000177919 */ /* 0x000e2e0000002100 */
[----:B------:R-:W1:Y:S01]  /*0020*/  LDC.64 R2, c[0x0][0x380] ;  /* 0x0000e000ff027b82 */ /* 0x000e620000000a00 */
[----:B------:R-:W2:Y:S01]  /*0030*/  LDCU.64 UR8, c[0x0][0x358] ;  /* 0x00006b00ff0877ac */ /* 0x000ea20008000a00 */
        /* <DEDUP_REMOVED lines=13> */
[C---:B------:R-:W-:Y:S02]  /*0110*/  IMAD R4, R23.reuse, 0xc, R5 ;  /* 0x0000000c17047824 */ /* 0x040fe400078e0205 */
[----:B------:R-:W-:-:S05]  /*0120*/  LEA R6, R23, UR4, 0x4 ;  /* 0x0000000417067c11 */ /* 0x000fca000f8e20ff */
[C---:B------:R-:W-:Y:S01]  /*0130*/  IMAD R7, R23.reuse, -0xc, R6 ;  /* 0xfffffff417077824 */ /* 0x040fe200078e0206 */
        /* <DEDUP_REMOVED lines=23> */
.L_x_5:
        /* <DEDUP_REMOVED lines=13> */
.L_x_33:


//--------------------- .text._Z8Kernel10Pi       --------------------------
	.section	.text._Z8Kernel10Pi,"ax",@progbits
	.align	128
        .global         _Z8Kernel10Pi
        .type           _Z8Kernel10Pi,@function
        .size           _Z8Kernel10Pi,(.L_x_34 - _Z8Kernel10Pi)
        .other          _Z8Kernel10Pi,@"STO_CUDA_ENTRY STV_DEFAULT"
_Z8Kernel10Pi:
.text._Z8Kernel10Pi:
[----:B------:R-:W-:Y:S01]  /*0000*/  LDC R1, c[0x0][0x37c] ;  /* 0x0000df00ff017b82 */ /* 0x000fe20000000800 */
[----:B------:R-:W0:Y:S07]  /*0010*/  S2R R13, SR_TID.X ;  /* 0x00000000000d7919 */ /* 0x000e2e0000002100 */
[----:B------:R-:W0:Y:S01]  /*0020*/  LDC.64 R2, c[0x0][0x380] ;  /* 0x0000e000ff027b82 */ /* 0x000e220000000a00 */
[----:B------:R-:W1:Y:S01]  /*0030*/  LDCU.64 UR8, c[0x0][0x358] ;  /* 0x00006b00ff0877ac */ /* 0x000e620008000a00 */
[----:B0-----:R-:W-:-:S05]  /*0040*/  IMAD.WIDE.U32 R2, R13, 0x4, R2 ;  /* 0x000000040d027825 */ /* 0x001fca00078e0002 */
[----:B-1----:R-:W2:Y:S04]  /*0050*/  LDG.E R0, desc[UR8][R2.64] ;  /* 0x0000000802007981 */ /* 0x002ea8000c1e1900 */
[----:B------:R-:W3:Y:S04]  /*0060*/  LDG.E R4, desc[UR8][R2.64+0x200] ;  /* 0x0002000802047981 */ /* 0x000ee8000c1e1900 */
[----:B------:R-:W4:Y:S04]  /*0070*/  LDG.E R5, desc[UR8][R2.64+0x400] ;  /* 0x0004000802057981 */ /* 0x000f28000c1e1900 */
[----:B------:R-:W5:Y:S01]  /*0080*/  LDG.E R6, desc[UR8][R2.64+0x600] ;  /* 0x0006000802067981 */ /* 0x000f62000c1e1900 */
[----:B------:R-:W0:Y:S01]  /*0090*/  S2UR UR5, SR_CgaCtaId ;  /* 0x00000000000579c3 */ /* 0x000e220000008800 */
[----:B------:R-:W-:-:S02]  /*00a0*/  UMOV UR4, 0x400 ;  /* 0x0000040000047882 */ /* 0x000fc40000000000 */
[----:B0-----:R-:W-:Y:S02]  /*00b0*/  ULEA UR6, UR5, UR4, 0x18 ;  /* 0x0000000405067291 */ /* 0x001fe4000f8ec0ff */
[----:B------:R-:W-:-:S04]  /*00c0*/  UIADD3 UR4, UPT, UPT, UR4, 0x800, URZ ;  /* 0x0000080004047890 */ /* 0x000fc8000fffe0ff */
[----:B------:R-:W-:Y:S01]  /*00d0*/  LEA R7, R13, UR6, 0x2 ;  /* 0x000000060d077c11 */ /* 0x000fe2000f8e10ff */
[----:B------:R-:W-:-:S04]  /*00e0*/  ULEA UR4, UR5, UR4, 0x18 ;  /* 0x0000000405047291 */ /* 0x000fc8000f8ec0ff */
[C---:B------:R-:W-:Y:S02]  /*00f0*/  IMAD R8, R13.reuse, 0xc, R7 ;  /* 0x0000000c0d087824 */ /* 0x040fe400078e0207 */
[----:B------:R-:W-:-:S05]  /*0100*/  LEA R12, R13, UR4, 0x4 ;  /* 0x000000040d0c7c11 */ /* 0x000fca000f8e20ff */
[----:B------:R-:W-:Y:S01]  /*0110*/  IMAD R13, R13, -0xc, R12 ;  /* 0xfffffff40d0d7824 */ /* 0x000fe200078e020c */
[----:B--2---:R-:W-:Y:S04]  /*0120*/  STS [R7], R0 ;  /* 0x0000000007007388 */ /* 0x004fe80000000800 */
[----:B---3--:R-:W-:Y:S04]  /*0130*/  STS [R7+0x200], R4 ;  /* 0x0002000407007388 */ /* 0x008fe80000000800 */
[----:B----4-:R-:W-:Y:S04]  /*0140*/  STS [R7+0x400], R5 ;  /* 0x0004000507007388 */ /* 0x010fe80000000800 */
[----:B-----5:R-:W-:Y:S01]  /*0150*/  STS [R7+0x600], R6 ;  /* 0x0006000607007388 */ /* 0x020fe20000000800 */
[----:B------:R-:W-:Y:S06]  /*0160*/  BAR.SYNC.DEFER_BLOCKING 0x0 ;  /* 0x0000000000007b1d */ /* 0x000fec0000010000 */
[----:B------:R-:W0:Y:S04]  /*0170*/  LDS.128 R8, [R8] ;  /* 0x0000000008087984 */ /* 0x000e280000000c00 */
[----:B0-----:R-:W-:Y:S01]  /*0180*/  STS.128 [R12], R8 ;  /* 0x000000080c007388 */ /* 0x001fe20000000c00 */
[----:B------:R-:W-:Y:S06]  /*0190*/  BAR.SYNC.DEFER_BLOCKING 0x0 ;  /* 0x0000000000007b1d */ /* 0x000fec0000010000 */
        /* <DEDUP_REMOVED lines=9> */
.L_x_6:
        /* <DEDUP_REMOVED lines=13> */
.L_x_34:


//--------------------- .text._Z7Kernel9Pi        --------------------------
	.section	.text._Z7Kernel9Pi,"ax",@progbits
	.align	128
        .global         _Z7Kernel9Pi
        .type           _Z7Kernel9Pi,@function
        .size           _Z7Kernel9Pi,(.L_x_35 - _Z7Kernel9Pi)
        .other          _Z7Kernel9Pi,@"STO_CUDA_ENTRY STV_DEFAULT"
_Z7Kernel9Pi:
.text._Z7Kernel9Pi:
[----:B------:R-:W-:Y:S01]  /*0000*/  LDC R1, c[0x0][0x37c] ;  /* 0x0000df00ff017b82 */ /* 0x000fe20000000800 */
[----:B------:R-:W0:Y:S07]  /*0010*/  S2R R5, SR_TID.X ;  /* 0x0000000000057919 */ /* 0x000e2e0000002100 */
[----:B------:R-:W1:Y:S01]  /*0020*/  LDC.64 R2, c[0x0][0x380] ;  /* 0x0000e000ff027b82 */ /* 0x000e620000000a00 */
[----:B------:R-:W2:Y:S01]  /*0030*/  LDCU.64 UR4, c[0x0][0x358] ;  /* 0x00006b00ff0477ac */ /* 0x000ea20008000a00 */
[----:B------:R-:W-:Y:S01]  /*0040*/  IMAD.MOV.U32 R7, RZ, RZ, RZ ;  /* 0x000000ffff077224 */ /* 0x000fe200078e00ff */
[----:B------:R-:W-:Y:S01]  /*0050*/  MOV R9, RZ ;  /* 0x000000ff00097202 */ /* 0x000fe20000000f00 */
[----:B------:R-:W-:Y:S01]  /*0060*/  IMAD.MOV.U32 R11, RZ, RZ, RZ ;  /* 0x000000ffff0b7224 */ /* 0x000fe200078e00ff */
[----:B0-----:R-:W-:-:S02]  /*0070*/  ISETP.GT.U32.AND P0, PT, R5, 0x18, PT ;  /* 0x000000180500780c */ /* 0x001fc40003f04070 */
[----:B------:R-:W-:-:S05]  /*0080*/  SHF.L.U32 R5, R5, 0x2, RZ ;  /* 0x0000000205057819 */ /* 0x000fca00000006ff */
[----:B-1----:R-:W-:-:S04]  /*0090*/  IMAD.WIDE.U32 R2, R5, 0x4, R2 ;  /* 0x0000000405027825 */ /* 0x002fc800078e0002 */
[----:B------:R-:W-:Y:S02]  /*00a0*/  HFMA2 R5, -RZ, RZ, 0, 0 ;  /* 0x00000000ff057431 */ /* 0x000fe400000001ff */
[----:B--2---:R0:W5:Y:S04]  /*00b0*/  @!P0 LDG.E R7, desc[UR4][R2.64+0x4] ;  /* 0x0000040402078981 */ /* 0x004168000c1e1900 */
[----:B------:R0:W5:Y:S04]  /*00c0*/  @!P0 LDG.E R9, desc[UR4][R2.64+0x8] ;  /* 0x0000080402098981 */ /* 0x000168000c1e1900 */
[----:B------:R0:W5:Y:S04]  /*00d0*/  @!P0 LDG.E R5, desc[UR4][R2.64] ;  /* 0x0000000402058981 */ /* 0x000168000c1e1900 */
[----:B------:R0:W5:Y:S01]  /*00e0*/  @!P0 LDG.E R11, desc[UR4][R2.64+0xc] ;  /* 0x00000c04020b8981 */ /* 0x000162000c1e1900 */
[----:B------:R-:W-:Y:S05]  /*00f0*/  @P0 EXIT ;  /* 0x000000000000094d */ /* 0x000fea0003800000 */
[----:B-----5:R-:W-:Y:S04]  /*0100*/  STG.E desc[UR4][R2.64], R5 ;  /* 0x0000000502007986 */ /* 0x020fe8000c101904 */
[----:B------:R-:W-:Y:S04]  /*0110*/  STG.E desc[UR4][R2.64+0x4], R7 ;  /* 0x0000040702007986 */ /* 0x000fe8000c101904 */
[----:B------:R-:W-:Y:S04]  /*0120*/  STG.E desc[UR4][R2.64+0x8], R9 ;  /* 0x0000080902007986 */ /* 0x000fe8000c101904 */
[----:B------:R-:W-:Y:S01]  /*0130*/  STG.E desc[UR4][R2.64+0xc], R11 ;  /* 0x00000c0b02007986 */ /* 0x000fe2000c101904 */
[----:B------:R-:W-:Y:S05]  /*0140*/  EXIT ;  /* 0x000000000000794d */ /* 0x000fea0003800000 */
.L_x_7:
        /* <DEDUP_REMOVED lines=11> */
.L_x_35:


//--------------------- .text._Z7Kernel8Pi        --------------------------
	.section	.text._Z7Kernel8Pi,"ax",@progbits
	.align	128
        .global         _Z7Kernel8Pi
        .type           _Z7Kernel8Pi,@function
        .size           _Z7Kernel8Pi,(.L_x_36 - _Z7Kernel8Pi)
        .other          _Z7Kernel8Pi,@"STO_CUDA_ENTRY STV_DEFAULT"
_Z7Kernel8Pi:
.text._Z7Kernel8Pi:
[----:B------:R-:W-:Y:S01]  /*0000*/  LDC R1, c[0x0][0x37c] ;  /* 0x0000df00ff017b82 */ /* 0x000fe20000000800 */
[----:B------:R-:W0:Y:S07]  /*0010*/  S2R R5, SR_TID.X ;  /* 0x0000000000057919 */ /* 0x000e2e0000002100 */
[----:B------:R-:W1:Y:S01]  /*0020*/  LDC.64 R2, c[0x0][0x380] ;  /* 0x0000e000ff027b82 */ /* 0x000e620000000a00 */
[----:B------:R-:W2:Y:S01]  /*0030*/  LDCU.64 UR4, c[0x0][0x358] ;  /* 0x00006b00ff0477ac */ /* 0x000ea20008000a00 */
[----:B------:R-:W-:Y:S01]  /*0040*/  BSSY.RECONVERGENT B0, `(.L_x_8) ;  /* 0x0000007000007945 */ /* 0x000fe20003800200 */
[----:B0-----:R-:W-:-:S02]  /*0050*/  ISETP.GT.U32.AND P0, PT, R5, 0x18, PT ;  /* 0x000000180500780c */ /* 0x001fc40003f04070 */
[----:B------:R-:W-:-:S05]  /*0060*/  SHF.L.U32 R5, R5, 0x2, RZ ;  /* 0x0000000205057819 */ /* 0x000fca00000006ff */
[----:B-1----:R-:W-:-:S06]  /*0070*/  IMAD.WIDE.U32 R2, R5, 0x4, R2 ;  /* 0x0000000405027825 */ /* 0x002fcc00078e0002 */
[----:B--2---:R-:W-:Y:S05]  /*0080*/  @P0 BRA `(.L_x_9) ;  /* 0x0000000000080947 */ /* 0x004fea0003800000 */
[----:B------:R0:W5:Y:S04]  /*0090*/  LDG.E R5, desc[UR4][R2.64] ;  /* 0x0000000402057981 */ /* 0x000168000c1e1900 */
[----:B------:R0:W5:Y:S02]  /*00a0*/  LDG.E R7, desc[UR4][R2.64+0x4] ;  /* 0x0000040402077981 */ /* 0x000164000c1e1900 */
.L_x_9:
[----:B------:R-:W-:Y:S05]  /*00b0*/  BSYNC.RECONVERGENT B0 ;  /* 0x0000000000007941 */ /* 0x000fea0003800200 */
.L_x_8:
[----:B------:R-:W-:Y:S04]  /*00c0*/  BSSY.RECONVERGENT B0, `(.L_x_10) ;  /* 0x0000005000007945 */ /* 0x000fe80003800200 */
[----:B------:R-:W-:Y:S05]  /*00d0*/  @P0 BRA `(.L_x_11) ;  /* 0x00000000000c0947 */ /* 0x000fea0003800000 */
[----:B------:R1:W5:Y:S01]  /*00e0*/  LDG.E R9, desc[UR4][R2.64+0x8] ;  /* 0x0000080402097981 */ /* 0x000362000c1e1900 */
[----:B------:R-:W-:Y:S05]  /*00f0*/  @P0 BRA `(.L_x_11) ;  /* 0x0000000000040947 */ /* 0x000fea0003800000 */
[----:B------:R2:W5:Y:S02]  /*0100*/  LDG.E R11, desc[UR4][R2.64+0xc] ;  /* 0x00000c04020b7981 */ /* 0x000564000c1e1900 */
.L_x_11:
[----:B------:R-:W-:Y:S05]  /*0110*/  BSYNC.RECONVERGENT B0 ;  /* 0x0000000000007941 */ /* 0x000fea0003800200 */
.L_x_10:
[----:B------:R-:W-:Y:S05]  /*0120*/  @P0 EXIT ;  /* 0x000000000000094d */ /* 0x000fea0003800000 */
[----:B-----5:R-:W-:Y:S04]  /*0130*/  STG.E desc[UR4][R2.64], R5 ;  /* 0x0000000502007986 */ /* 0x020fe8000c101904 */
[----:B------:R-:W-:Y:S04]  /*0140*/  STG.E desc[UR4][R2.64+0x4], R7 ;  /* 0x0000040702007986 */ /* 0x000fe8000c101904 */
[----:B------:R-:W-:Y:S04]  /*0150*/  STG.E desc[UR4][R2.64+0x8], R9 ;  /* 0x0000080902007986 */ /* 0x000fe8000c101904 */
[----:B------:R-:W-:Y:S01]  /*0160*/  STG.E desc[UR4][R2.64+0xc], R11 ;  /* 0x00000c0b02007986 */ /* 0x000fe2000c101904 */
[----:B------:R-:W-:Y:S05]  /*0170*/  EXIT ;  /* 0x000000000000794d */ /* 0x000fea0003800000 */
.L_x_12:
        /* <DEDUP_REMOVED lines=16> */
.L_x_36:


//--------------------- .text._Z7Kernel7Pi        --------------------------
	.section	.text._Z7Kernel7Pi,"ax",@progbits
	.align	128
        .global         _Z7Kernel7Pi
        .type           _Z7Kernel7Pi,@function
        .size           _Z7Kernel7Pi,(.L_x_37 - _Z7Kernel7Pi)
        .other          _Z7Kernel7Pi,@"STO_CUDA_ENTRY STV_DEFAULT"
_Z7Kernel7Pi:
.text._Z7Kernel7Pi:
[----:B------:R-:W-:Y:S08]  /*0000*/  LDC R1, c[0x0][0x37c] ;  /* 0x0000df00ff017b82 */ /* 0x000ff00000000800 */
[----:B------:R-:W0:Y:S01]  /*0010*/  LDC R0, c[0x0][0x380] ;  /* 0x0000e000ff007b82 */ /* 0x000e220000000800 */
[----:B------:R-:W1:Y:S01]  /*0020*/  S2R R7, SR_TID.X ;  /* 0x0000000000077919 */ /* 0x000e620000002100 */
[----:B------:R-:W2:Y:S06]  /*0030*/  LDCU.64 UR4, c[0x0][0x358] ;  /* 0x00006b00ff0477ac */ /* 0x000eac0008000a00 */
[----:B------:R-:W1:Y:S01]  /*0040*/  LDC.64 R4, c[0x0][0x380] ;  /* 0x0000e000ff047b82 */ /* 0x000e620000000a00 */
[----:B0-----:R-:W-:Y:S01]  /*0050*/  LOP3.LUT P0, RZ, R0, 0xf, RZ, 0xc0, !PT ;  /* 0x0000000f00ff7812 */ /* 0x001fe2000780c0ff */
[----:B-1----:R-:W-:-:S12]  /*0060*/  IMAD.WIDE.U32 R2, R7, 0x10, R4 ;  /* 0x0000001007027825 */ /* 0x002fd800078e0004 */
[----:B--2---:R-:W2:Y:S01]  /*0070*/  @!P0 LDG.E.128 R8, desc[UR4][R2.64] ;  /* 0x0000000402088981 */ /* 0x004ea2000c1e1d00 */
[----:B------:R-:W-:-:S05]  /*0080*/  @P0 SHF.L.U32 R7, R7, 0x2, RZ ;  /* 0x0000000207070819 */ /* 0x000fca00000006ff */
[----:B------:R-:W-:-:S05]  /*0090*/  @P0 IMAD.WIDE.U32 R4, R7, 0x4, R4 ;  /* 0x0000000407040825 */ /* 0x000fca00078e0004 */
[----:B------:R-:W2:Y:S04]  /*00a0*/  @P0 LDG.E R8, desc[UR4][R4.64] ;  /* 0x0000000404080981 */ /* 0x000ea8000c1e1900 */
[----:B------:R-:W2:Y:S04]  /*00b0*/  @P0 LDG.E R9, desc[UR4][R4.64+0x4] ;  /* 0x0000040404090981 */ /* 0x000ea8000c1e1900 */
[----:B------:R-:W2:Y:S04]  /*00c0*/  @P0 LDG.E R10, desc[UR4][R4.64+0x8] ;  /* 0x00000804040a0981 */ /* 0x000ea8000c1e1900 */
[----:B------:R-:W2:Y:S04]  /*00d0*/  @P0 LDG.E R11, desc[UR4][R4.64+0xc] ;  /* 0x00000c04040b0981 */ /* 0x000ea8000c1e1900 */
[----:B--2---:R-:W-:Y:S01]  /*00e0*/  STG.E.128 desc[UR4][R2.64], R8 ;  /* 0x0000000802007986 */ /* 0x004fe2000c101d04 */
[----:B------:R-:W-:Y:S05]  /*00f0*/  EXIT ;  /* 0x000000000000794d */ /* 0x000fea0003800000 */
.L_x_13:
        /* <DEDUP_REMOVED lines=16> */
.L_x_37:


//--------------------- .text._Z7Kernel6Pi        --------------------------
	.section	.text._Z7Kernel6Pi,"ax",@progbits
	.align	128
        .global         _Z7Kernel6Pi
        .type           _Z7Kernel6Pi,@function
        .size           _Z7Kernel6Pi,(.L_x_38 - _Z7Kernel6Pi)
        .other          _Z7Kernel6Pi,@"STO_CUDA_ENTRY STV_DEFAULT"
_Z7Kernel6Pi:
.text._Z7Kernel6Pi:
        /* <DEDUP_REMOVED lines=21> */
.L_x_14:
        /* <DEDUP_REMOVED lines=11> */
.L_x_38:


//--------------------- .text._Z7Kernel5Pi        --------------------------
	.section	.text._Z7Kernel5Pi,"ax",@progbits
	.align	128
        .global         _Z7Kernel5Pi
        .type           _Z7Kernel5Pi,@function
        .size           _Z7Kernel5Pi,(.L_x_39 - _Z7Kernel5Pi)
        .other          _Z7Kernel5Pi,@"STO_CUDA_ENTRY STV_DEFAULT"
_Z7Kernel5Pi:
.text._Z7Kernel5Pi:
        /* <DEDUP_REMOVED lines=11> */
.L_x_16:
[----:B------:R-:W-:Y:S05]  /*00b0*/  BSYNC.RECONVERGENT B0 ;  /* 0x0000000000007941 */ /* 0x000fea0003800200 */
.L_x_15:
[----:B------:R-:W-:Y:S04]  /*00c0*/  BSSY.RECONVERGENT B0, `(.L_x_17) ;  /* 0x0000005000007945 */ /* 0x000fe80003800200 */
[----:B------:R-:W-:Y:S05]  /*00d0*/  @P0 BRA `(.L_x_18) ;  /* 0x00000000000c0947 */ /* 0x000fea0003800000 */
[----:B------:R1:W5:Y:S01]  /*00e0*/  LDG.E R9, desc[UR4][R2.64+0x8] ;  /* 0x0000080402097981 */ /* 0x000362000c1e1900 */
[----:B------:R-:W-:Y:S05]  /*00f0*/  @P0 BRA `(.L_x_18) ;  /* 0x0000000000040947 */ /* 0x000fea0003800000 */
[----:B------:R2:W5:Y:S02]  /*0100*/  LDG.E R11, desc[UR4][R2.64+0xc] ;  /* 0x00000c04020b7981 */ /* 0x000564000c1e1900 */
.L_x_18:
[----:B------:R-:W-:Y:S05]  /*0110*/  BSYNC.RECONVERGENT B0 ;  /* 0x0000000000007941 */ /* 0x000fea0003800200 */
.L_x_17:
[----:B------:R-:W-:Y:S05]  /*0120*/  @P0 EXIT ;  /* 0x000000000000094d */ /* 0x000fea0003800000 */
[----:B-----5:R-:W-:Y:S04]  /*0130*/  STG.E desc[UR4][R2.64], R5 ;  /* 0x0000000502007986 */ /* 0x020fe8000c101904 */
[----:B------:R-:W-:Y:S04]  /*0140*/  STG.E desc[UR4][R2.64+0x4], R7 ;  /* 0x0000040702007986 */ /* 0x000fe8000c101904 */
[----:B------:R-:W-:Y:S04]  /*0150*/  STG.E desc[UR4][R2.64+0x8], R9 ;  /* 0x0000080902007986 */ /* 0x000fe8000c101904 */
[----:B------:R-:W-:Y:S01]  /*0160*/  STG.E desc[UR4][R2.64+0xc], R11 ;  /* 0x00000c0b02007986 */ /* 0x000fe2000c101904 */
[----:B------:R-:W-:Y:S05]  /*0170*/  EXIT ;  /* 0x000000000000794d */ /* 0x000fea0003800000 */
.L_x_19:
        /* <DEDUP_REMOVED lines=16> */
.L_x_39:


//--------------------- .text._Z7Kernel4Pi        --------------------------
	.section	.text._Z7Kernel4Pi,"ax",@progbits
	.align	128
        .global         _Z7Kernel4Pi
        .type           _Z7Kernel4Pi,@function
        .size           _Z7Kernel4Pi,(.L_x_40 - _Z7Kernel4Pi)
        .other          _Z7Kernel4Pi,@"STO_CUDA_ENTRY STV_DEFAULT"
_Z7Kernel4Pi:
.text._Z7Kernel4Pi:
[----:B------:R-:W-:Y:S01]  /*0000*/  LDC R1, c[0x0][0x37c] ;  /* 0x0000df00ff017b82 */ /* 0x000fe20000000800 */
[----:B------:R-:W-:Y:S05]  /*0010*/  EXIT ;  /* 0x000000000000794d */ /* 0x000fea0003800000 */
.L_x_20:
        /* <DEDUP_REMOVED lines=14> */
.L_x_40:


//--------------------- .text._Z7Kernel3Pi        --------------------------
	.section	.text._Z7Kernel3Pi,"ax",@progbits
	.align	128
        .global         _Z7Kernel3Pi
        .type           _Z7Kernel3Pi,@function
        .size           _Z7Kernel3Pi,(.L_x_41 - _Z7Kernel3Pi)
        .other          _Z7Kernel3Pi,@"STO_CUDA_ENTRY STV_DEFAULT"
_Z7Kernel3Pi:
.text._Z7Kernel3Pi:
[----:B------:R-:W-:Y:S01]  /*0000*/  LDC R1, c[0x0][0x37c] ;  /* 0x0000df00ff017b82 */ /* 0x000fe20000000800 */
[----:B------:R-:W0:Y:S07]  /*0010*/  S2R R5, SR_TID.X ;  /* 0x0000000000057919 */ /* 0x000e2e0000002100 */
[----:B------:R-:W1:Y:S01]  /*0020*/  LDC.64 R2, c[0x0][0x380] ;  /* 0x0000e000ff027b82 */ /* 0x000e620000000a00 */
[----:B------:R-:W2:Y:S01]  /*0030*/  LDCU.64 UR4, c[0x0][0x358] ;  /* 0x00006b00ff0477ac */ /* 0x000ea20008000a00 */
[----:B------:R-:W-:Y:S01]  /*0040*/  BSSY.RECONVERGENT B0, `(.L_x_21) ;  /* 0x0000006000007945 */ /* 0x000fe20003800200 */
[C---:B0-----:R-:W-:Y:S01]  /*0050*/  ISETP.GT.U32.AND P0, PT, R5.reuse, 0x63, PT ;  /* 0x000000630500780c */ /* 0x041fe20003f04070 */
[----:B-1----:R-:W-:-:S04]  /*0060*/  IMAD.WIDE.U32 R2, R5, 0x4, R2 ;  /* 0x0000000405027825 */ /* 0x002fc800078e0002 */
[----:B------:R-:W-:-:S08]  /*0070*/  HFMA2 R5, -RZ, RZ, 0, 0 ;  /* 0x00000000ff057431 */ /* 0x000fd000000001ff */
[----:B--2---:R-:W-:Y:S05]  /*0080*/  @P0 BRA `(.L_x_22) ;  /* 0x0000000000040947 */ /* 0x004fea0003800000 */
[----:B------:R0:W5:Y:S02]  /*0090*/  LDG.E R5, desc[UR4][R2.64] ;  /* 0x0000000402057981 */ /* 0x000164000c1e1900 */
.L_x_22:
[----:B------:R-:W-:Y:S05]  /*00a0*/  BSYNC.RECONVERGENT B0 ;  /* 0x0000000000007941 */ /* 0x000fea0003800200 */
.L_x_21:
[----:B------:R-:W-:Y:S05]  /*00b0*/  @P0 EXIT ;  /* 0x000000000000094d */ /* 0x000fea0003800000 */
[----:B-----5:R-:W-:Y:S01]  /*00c0*/  STG.E desc[UR4][R2.64], R5 ;  /* 0x0000000502007986 */ /* 0x020fe2000c101904 */
[----:B------:R-:W-:Y:S05]  /*00d0*/  EXIT ;  /* 0x000000000000794d */ /* 0x000fea0003800000 */
.L_x_23:
        /* <DEDUP_REMOVED lines=10> */
.L_x_41:


//--------------------- .text._Z7Kernel2Pi        --------------------------
	.section	.text._Z7Kernel2Pi,"ax",@progbits
	.align	128
        .global         _Z7Kernel2Pi
        .type           _Z7Kernel2Pi,@function
        .size           _Z7Kernel2Pi,(.L_x_42 - _Z7Kernel2Pi)
        .other          _Z7Kernel2Pi,@"STO_CUDA_ENTRY STV_DEFAULT"
_Z7Kernel2Pi:
.text._Z7Kernel2Pi:
[----:B------:R-:W-:Y:S01]  /*0000*/  LDC R1, c[0x0][0x37c] ;  /* 0x0000df00ff017b82 */ /* 0x000fe20000000800 */
[----:B------:R-:W0:Y:S07]  /*0010*/  S2R R5, SR_TID.X ;  /* 0x0000000000057919 */ /* 0x000e2e0000002100 */
[----:B------:R-:W1:Y:S01]  /*0020*/  LDC.64 R2, c[0x0][0x380] ;  /* 0x0000e000ff027b82 */ /* 0x000e620000000a00 */
[----:B------:R-:W2:Y:S01]  /*0030*/  LDCU.64 UR4, c[0x0][0x358] ;  /* 0x00006b00ff0477ac */ /* 0x000ea20008000a00 */
[----:B------:R-:W-:Y:S01]  /*0040*/  BSSY.RECONVERGENT B0, `(.L_x_24) ;  /* 0x0000005000007945 */ /* 0x000fe20003800200 */
[C---:B0-----:R-:W-:Y:S01]  /*0050*/  ISETP.GT.U32.AND P0, PT, R5.reuse, 0x63, PT ;  /* 0x000000630500780c */ /* 0x041fe20003f04070 */
[----:B-1----:R-:W-:-:S12]  /*0060*/  IMAD.WIDE.U32 R2, R5, 0x4, R2 ;  /* 0x0000000405027825 */ /* 0x002fd800078e0002 */
[----:B--2---:R-:W-:Y:S05]  /*0070*/  @P0 BRA `(.L_x_25) ;  /* 0x0000000000040947 */ /* 0x004fea0003800000 */
[----:B------:R0:W5:Y:S02]  /*0080*/  LDG.E R5, desc[UR4][R2.64] ;  /* 0x0000000402057981 */ /* 0x000164000c1e1900 */
.L_x_25:
[----:B------:R-:W-:Y:S05]  /*0090*/  BSYNC.RECONVERGENT B0 ;  /* 0x0000000000007941 */ /* 0x000fea0003800200 */
.L_x_24:
[----:B------:R-:W-:Y:S05]  /*00a0*/  @P0 EXIT ;  /* 0x000000000000094d */ /* 0x000fea0003800000 */
[----:B-----5:R-:W-:Y:S01]  /*00b0*/  STG.E desc[UR4][R2.64], R5 ;  /* 0x0000000502007986 */ /* 0x020fe2000c101904 */
[----:B------:R-:W-:Y:S05]  /*00c0*/  EXIT ;  /* 0x000000000000794d */ /* 0x000fea0003800000 */
.L_x_26:
        /* <DEDUP_REMOVED lines=11> */
.L_x_42:


//--------------------- .text._Z7Kernel1Pi        --------------------------
	.section	.text._Z7Kernel1Pi,"ax",@progbits
	.align	128
        .global         _Z7Kernel1Pi
        .type           _Z7Kernel1Pi,@function
        .size           _Z7Kernel1Pi,(.L_x_43 - _Z7Kernel1Pi)
        .other          _Z7Kernel1Pi,@"STO_CUDA_ENTRY STV_DEFAULT"
_Z7Kernel1Pi:
.text._Z7Kernel1Pi:
[----:B------:R-:W-:Y:S01]  /*0000*/  LDC R1, c[0x0][0x37c] ;  /* 0x0000df00ff017b82 */ /* 0x000fe20000000800 */
[----:B------:R-:W-:Y:S05]  /*0010*/  EXIT ;  /* 0x000000000000794d */ /* 0x000fea0003800000 */
.L_x_27:
        /* <DEDUP_REMOVED lines=14> */
.L_x_43:


//--------------------- .nv.shared.reserved.0     --------------------------
	.section	.nv.shared.reserved.0,"aw",@nobits
	.weak		__nv_reservedSMEM_offset_0_alias
	.size		__nv_reservedSMEM_offset_0_alias, 0, 64
	.other		__nv_reservedSMEM_offset_0_alias,@"STO_CUDA_RESERVED_SHARED STV_DEFAULT"
__nv_reservedSMEM_offset_0_alias:
	.zero		0
	.zero		64


//--------------------- .nv.global                --------------------------
	.section	.nv.global,"aw",@nobits
.nv.global:
	.type		_ZN34_INTERNAL_ee4dce16_4_k_cu_239f38576thrust24THRUST_300001_SM_1000_NS12placeholders2_5E,@object
	.size		_ZN34_INTERNAL_ee4dce16_4_k_cu_239f38576thrust24THRUST_300001_SM_1000_NS12placeholders2_5E,(_ZN34_INTERNAL_ee4dce16_4_k_cu_239f38574cuda3std3__45__cpo6cbeginE - _ZN34_INTERNAL_ee4dce16_4_k_cu_239f38576thrust24THRUST_300001_SM_1000_NS12placeholders2_5E)
_ZN34_INTERNAL_ee4dce16_4_k_cu_239f38576thrust24THRUST_300001_SM_1000_NS12placeholders2_5E:
	.zero		1
	.type		_ZN34_INTERNAL_ee4dce16_4_k_cu_239f38574cuda3std3__45__cpo6cbeginE,@object
	.size		_ZN34_INTERNAL_ee4dce16_4_k_cu_239f38574cuda3std3__45__cpo6cbeginE,(_ZN34_INTERNAL_ee4dce16_4_k_cu_239f38574cuda3std6ranges3__45__cpo6cbeginE - _ZN34_INTERNAL_ee4dce16_4_k_cu_239f38574cuda3std3__45__cpo6cbeginE)
_ZN34_INTERNAL_ee4dce16_4_k_cu_239f38574cuda3std3__45__cpo6cbeginE:
	.zero		1
	.type		_ZN34_INTERNAL_ee4dce16_4_k_cu_239f38574cuda3std6ranges3__45__cpo6cbeginE,@object
	.size		_ZN34_INTERNAL_ee4dce16_4_k_cu_239f38574cuda3std6ranges3__45__cpo6cbeginE,(_ZN34_INTERNAL_ee4dce16_4_k_cu_239f38574cuda3std3__48in_placeE - _ZN34_INTERNAL_ee4dce16_4_k_cu_239f38574cuda3std6ranges3__45__cpo6cbeginE)
_ZN34_INTERNAL_ee4dce16_4_k_cu_239f38574cuda3std6ranges3__45__cpo6cbeginE:
	.zero		1
	.type		_ZN34_INTERNAL_ee4dce16_4_k_cu_239f38574cuda3std3__48in_placeE,@object
	.size		_ZN34_INTERNAL_ee4dce16_4_k_cu_239f38574cuda3std3__48in_placeE,(_ZN34_INTERNAL_ee4dce16_4_k_cu_239f38574cuda3std6ranges3__45__cpo4sizeE - _ZN34_INTERNAL_ee4dce16_4_k_cu_239f38574cuda3std3__48in_placeE)
_ZN34_INTERNAL_ee4dce16_4_k_cu_239f38574cuda3std3__48in_placeE:
	.zero		1
	.type		_ZN34_INTERNAL_ee4dce16_4_k_cu_239f38574cuda3std6ranges3__45__cpo4sizeE,@object
	.size		_ZN34_INTERNAL_ee4dce16_4_k_cu_239f38574cuda3std6ranges3__45__cpo4sizeE,(_ZN34_INTERNAL_ee4dce16_4_k_cu_239f38576thrust24THRUST_300001_SM_1000_NS12placeholders2_9E - _ZN34_INTERNAL_ee4dce16_4_k_cu_239f38574cuda3std6ranges3__45__cpo4sizeE)
_ZN34_INTERNAL_ee4dce16_4_k_cu_239f38574cuda3std6ranges3__45__cpo4sizeE:
	.zero		1
	.type		_ZN34_INTERNAL_ee4dce16_4_k_cu_239f38576thrust24THRUST_300001_SM_1000_NS12placeholders2_9E,@object
	.size		_ZN34_INTERNAL_ee4dce16_4_k_cu_239f38576thrust24THRUST_300001_SM_1000_NS12placeholders2_9E,(_ZN34_INTERNAL_ee4dce16_4_k_cu_239f38574cuda3std3__45__cpo7crbeginE - _ZN34_INTERNAL_ee4dce16_4_k_cu_239f38576thrust24THRUST_300001_SM_1000_NS12placeholders2_9E)
_ZN34_INTERNAL_ee4dce16_4_k_cu_239f38576thrust24THRUST_300001_SM_1000_NS12placeholders2_9E:
	.zero		1
	.type		_ZN34_INTERNAL_ee4dce16_4_k_cu_239f38574cuda3std3__45__cpo7crbeginE,@object
	.size		_ZN34_INTERNAL_ee4dce16_4_k_cu_239f38574cuda3std3__45__cpo7crbeginE,(_ZN34_INTERNAL_ee4dce16_4_k_cu_239f38574cuda3std6ranges3__45__cpo4nextE - _ZN34_INTERNAL_ee4dce16_4_k_cu_239f38574cuda3std3__45__cpo7crbeginE)
_ZN34_INTERNAL_ee4dce16_4_k_cu_239f38574cuda3std3__45__cpo7crbeginE:
	.zero		1
	.type		_ZN34_INTERNAL_ee4dce16_4_k_cu_239f38574cuda3std6ranges3__45__cpo4nextE,@object
	.size		_ZN34_INTERNAL_ee4dce16_4_k_cu_239f38574cuda3std6ranges3__45__cpo4nextE,(_ZN34_INTERNAL_ee4dce16_4_k_cu_239f38574cuda3std6ranges3__45__cpo4swapE - _ZN34_INTERNAL_ee4dce16_4_k_cu_239f38574cuda3std6ranges3__45__cpo4nextE)
_ZN34_INTERNAL_ee4dce16_4_k_cu_239f38574cuda3std6ranges3__45__cpo4nextE:
	.zero		1
	.type		_ZN34_INTERNAL_ee4dce16_4_k_cu_239f38574cuda3std6ranges3__45__cpo4swapE,@object
	.size		_ZN34_INTERNAL_ee4dce16_4_k_cu_239f38574cuda3std6ranges3__45__cpo4swapE,(_ZN34_INTERNAL_ee4dce16_4_k_cu_239f38576thrust24THRUST_300001_SM_1000_NS12placeholders2_1E - _ZN34_INTERNAL_ee4dce16_4_k_cu_239f38574cuda3std6ranges3__45__cpo4swapE)
_ZN34_INTERNAL_ee4dce16_4_k_cu_239f38574cuda3std6ranges3__45__cpo4swapE:
	.zero		1
	.type		_ZN34_INTERNAL_ee4dce16_4_k_cu_239f38576thrust24THRUST_300001_SM_1000_NS12placeholders2_1E,@object
	.size		_ZN34_INTERNAL_ee4dce16_4_k_cu_239f38576thrust24THRUST_300001_SM_1000_NS12placeholders2_1E,(_ZN34_INTERNAL_ee4dce16_4_k_cu_239f38576thrust24THRUST_300001_SM_1000_NS12placeholders2_3E - _ZN34_INTERNAL_ee4dce16_4_k_cu_239f38576thrust24THRUST_300001_SM_1000_NS12placeholders2_1E)
_ZN34_INTERNAL_ee4dce16_4_k_cu_239f38576thrust24THRUST_300001_SM_1000_NS12placeholders2_1E:
	.zero		1
	.type		_ZN34_INTERNAL_ee4dce16_4_k_cu_239f38576thrust24THRUST_300001_SM_1000_NS12placeholders2_3E,@object
	.size		_ZN34_INTERNAL_ee4dce16_4_k_cu_239f38576thrust24THRUST_300001_SM_1000_NS12placeholders2_3E,(_ZN34_INTERNAL_ee4dce16_4_k_cu_239f38574cuda3std3__45__cpo5beginE - _ZN34_INTERNAL_ee4dce16_4_k_cu_239f38576thrust24THRUST_300001_SM_1000_NS12placeholders2_3E)
_ZN34_INTERNAL_ee4dce16_4_k_cu_239f38576thrust24THRUST_300001_SM_1000_NS12placeholders2_3E:
	.zero		1
	.type		_ZN34_INTERNAL_ee4dce16_4_k_cu_239f38574cuda3std3__45__cpo5beginE,@object
	.size		_ZN34_INTERNAL_ee4dce16_4_k_cu_239f38574cuda3std3__45__cpo5beginE,(_ZN34_INTERNAL_ee4dce16_4_k_cu_239f38574cuda3std6ranges3__45__cpo5beginE - _ZN34_INTERNAL_ee4dce16_4_k_cu_239f38574cuda3std3__45__cpo5beginE)
_ZN34_INTERNAL_ee4dce16_4_k_cu_239f38574cuda3std3__45__cpo5beginE:
	.zero		1
	.type		_ZN34_INTERNAL_ee4dce16_4_k_cu_239f38574cuda3std6ranges3__45__cpo5beginE,@object
	.size		_ZN34_INTERNAL_ee4dce16_4_k_cu_239f38574cuda3std6ranges3__45__cpo5beginE,(_ZN34_INTERNAL_ee4dce16_4_k_cu_239f38574cuda3std3__436_GLOBAL__N__ee4dce16_4_k_cu_239f38576ignoreE - _ZN34_INTERNAL_ee4dce16_4_k_cu_239f38574cuda3std6ranges3__45__cpo5beginE)
_ZN34_INTERNAL_ee4dce16_4_k_cu_239f38574cuda3std6ranges3__45__cpo5beginE:
	.zero		1
	.type		_ZN34_INTERNAL_ee4dce16_4_k_cu_239f38574cuda3std3__436_GLOBAL__N__ee4dce16_4_k_cu_239f38576ignoreE,@object
	.size		_ZN34_INTERNAL_ee4dce16_4_k_cu_239f38574cuda3std3__436_GLOBAL__N__ee4dce16_4_k_cu_239f38576ignoreE,(_ZN34_INTERNAL_ee4dce16_4_k_cu_239f38574cuda3std6ranges3__45__cpo4dataE - _ZN34_INTERNAL_ee4dce16_4_k_cu_239f38574cuda3std3__436_GLOBAL__N__ee4dce16_4_k_cu_239f38576ignoreE)
_ZN34_INTERNAL_ee4dce16_4_k_cu_239f38574cuda3std3__436_GLOBAL__N__ee4dce16_4_k_cu_239f38576ignoreE:
	.zero		1
	.type		_ZN34_INTERNAL_ee4dce16_4_k_cu_239f38574cuda3std6ranges3__45__cpo4dataE,@object
	.size		_ZN34_INTERNAL_ee4dce16_4_k_cu_239f38574cuda3std6ranges3__45__cpo4dataE,(_ZN34_INTERNAL_ee4dce16_4_k_cu_239f38576thrust24THRUST_300001_SM_1000_NS12placeholders2_7E - _ZN34_INTERNAL_ee4dce16_4_k_cu_239f38574cuda3std6ranges3__45__cpo4dataE)
_ZN34_INTERNAL_ee4dce16_4_k_cu_239f38574cuda3std6ranges3__45__cpo4dataE:
	.zero		1
	.type		_ZN34_INTERNAL_ee4dce16_4_k_cu_239f38576thrust24THRUST_300001_SM_1000_NS12placeholders2_7E,@object
	.size		_ZN34_INTERNAL_ee4dce16_4_k_cu_239f38576thrust24THRUST_300001_SM_1000_NS12placeholders2_7E,(_ZN34_INTERNAL_ee4dce16_4_k_cu_239f38574cuda3std3__45__cpo6rbeginE - _ZN34_INTERNAL_ee4dce16_4_k_cu_239f38576thrust24THRUST_300001_SM_1000_NS12placeholders2_7E)
_ZN34_INTERNAL_ee4dce16_4_k_cu_239f38576thrust24THRUST_300001_SM_1000_NS12placeholders2_7E:
	.zero		1
	.type		_ZN34_INTERNAL_ee4dce16_4_k_cu_239f38574cuda3std3__45__cpo6rbeginE,@object
	.size		_ZN34_INTERNAL_ee4dce16_4_k_cu_239f38574cuda3std3__45__cpo6rbeginE,(_ZN34_INTERNAL_ee4dce16_4_k_cu_239f38574cuda3std6ranges3__45__cpo7advanceE - _ZN34_INTERNAL_ee4dce16_4_k_cu_239f38574cuda3std3__45__cpo6rbeginE)
_ZN34_INTERNAL_ee4dce16_4_k_cu_239f38574cuda3std3__45__cpo6rbeginE:
	.zero		1
	.type		_ZN34_INTERNAL_ee4dce16_4_k_cu_239f38574cuda3std6ranges3__45__cpo7advanceE,@object
	.size		_ZN34_INTERNAL_ee4dce16_4_k_cu_239f38574cuda3std6ranges3__45__cpo7advanceE,(_ZN34_INTERNAL_ee4dce16_4_k_cu_239f38574cuda3std3__47nulloptE - _ZN34_INTERNAL_ee4dce16_4_k_cu_239f38574cuda3std6ranges3__45__cpo7advanceE)
_ZN34_INTERNAL_ee4dce16_4_k_cu_239f38574cuda3std6ranges3__45__cpo7advanceE:
	.zero		1
	.type		_ZN34_INTERNAL_ee4dce16_4_k_cu_239f38574cuda3std3__47nulloptE,@object
	.size		_ZN34_INTERNAL_ee4dce16_4_k_cu_239f38574cuda3std3__47nulloptE,(_ZN34_INTERNAL_ee4dce16_4_k_cu_239f38574cuda3std6ranges3__45__cpo8distanceE - _ZN34_INTERNAL_ee4dce16_4_k_cu_239f38574cuda3std3__47nulloptE)
_ZN34_INTERNAL_ee4dce16_4_k_cu_239f38574cuda3std3__47nulloptE:
	.zero		1
	.type		_ZN34_INTERNAL_ee4dce16_4_k_cu_239f38574cuda3std6ranges3__45__cpo8distanceE,@object
	.size		_ZN34_INTERNAL_ee4dce16_4_k_cu_239f38574cuda3std6ranges3__45__cpo8distanceE,(_ZN34_INTERNAL_ee4dce16_4_k_cu_239f38576thrust24THRUST_300001_SM_1000_NS12placeholders2_6E - _ZN34_INTERNAL_ee4dce16_4_k_cu_239f38574cuda3std6ranges3__45__cpo8distanceE)
_ZN34_INTERNAL_ee4dce16_4_k_cu_239f38574cuda3std6ranges3__45__cpo8distanceE:
	.zero		1
	.type		_ZN34_INTERNAL_ee4dce16_4_k_cu_239f38576thrust24THRUST_300001_SM_1000_NS12placeholders2_6E,@object
	.size		_ZN34_INTERNAL_ee4dce16_4_k_cu_239f38576thrust24THRUST_300001_SM_1000_NS12placeholders2_6E,(_ZN34_INTERNAL_ee4dce16_4_k_cu_239f38574cuda3std3__45__cpo4cendE - _ZN34_INTERNAL_ee4dce16_4_k_cu_239f38576thrust24THRUST_300001_SM_1000_NS12placeholders2_6E)
_ZN34_INTERNAL_ee4dce16_4_k_cu_239f38576thrust24THRUST_300001_SM_1000_NS12placeholders2_6E:
	.zero		1
	.type		_ZN34_INTERNAL_ee4dce16_4_k_cu_239f38574cuda3std3__45__cpo4cendE,@object
	.size		_ZN34_INTERNAL_ee4dce16_4_k_cu_239f38574cuda3std3__45__cpo4cendE,(_ZN34_INTERNAL_ee4dce16_4_k_cu_239f38574cuda3std6ranges3__45__cpo4cendE - _ZN34_INTERNAL_ee4dce16_4_k_cu_239f38574cuda3std3__45__cpo4cendE)
_ZN34_INTERNAL_ee4dce16_4_k_cu_239f38574cuda3std3__45__cpo4cendE:
	.zero		1
	.type		_ZN34_INTERNAL_ee4dce16_4_k_cu_239f38574cuda3std6ranges3__45__cpo4cendE,@object
	.size		_ZN34_INTERNAL_ee4dce16_4_k_cu_239f38574cuda3std6ranges3__45__cpo4cendE,(_ZN34_INTERNAL_ee4dce16_4_k_cu_239f38574cuda3std3__420unreachable_sentinelE - _ZN34_INTERNAL_ee4dce16_4_k_cu_239f38574cuda3std6ranges3__45__cpo4cendE)
_ZN34_INTERNAL_ee4dce16_4_k_cu_239f38574cuda3std6ranges3__45__cpo4cendE:
	.zero		1
	.type		_ZN34_INTERNAL_ee4dce16_4_k_cu_239f38574cuda3std3__420unreachable_sentinelE,@object
	.size		_ZN34_INTERNAL_ee4dce16_4_k_cu_239f38574cuda3std3__420unreachable_sentinelE,(_ZN34_INTERNAL_ee4dce16_4_k_cu_239f38574cuda3std6ranges3__45__cpo5ssizeE - _ZN34_INTERNAL_ee4dce16_4_k_cu_239f38574cuda3std3__420unreachable_sentinelE)
_ZN34_INTERNAL_ee4dce16_4_k_cu_239f38574cuda3std3__420unreachable_sentinelE:
	.zero		1
	.type		_ZN34_INTERNAL_ee4dce16_4_k_cu_239f38574cuda3std6ranges3__45__cpo5ssizeE,@object
	.size		_ZN34_INTERNAL_ee4dce16_4_k_cu_239f38574cuda3std6ranges3__45__cpo5ssizeE,(_ZN34_INTERNAL_ee4dce16_4_k_cu_239f38576thrust24THRUST_300001_SM_1000_NS12placeholders3_10E - _ZN34_INTERNAL_ee4dce16_4_k_cu_239f38574cuda3std6ranges3__45__cpo5ssizeE)
_ZN34_INTERNAL_ee4dce16_4_k_cu_239f38574cuda3std6ranges3__45__cpo5ssizeE:
	.zero		1
	.type		_ZN34_INTERNAL_ee4dce16_4_k_cu_239f38576thrust24THRUST_300001_SM_1000_NS12placeholders3_10E,@object
	.size		_ZN34_INTERNAL_ee4dce16_4_k_cu_239f38576thrust24THRUST_300001_SM_1000_NS12placeholders3_10E,(_ZN34_INTERNAL_ee4dce16_4_k_cu_239f38574cuda3std3__45__cpo5crendE - _ZN34_INTERNAL_ee4dce16_4_k_cu_239f38576thrust24THRUST_300001_SM_1000_NS12placeholders3_10E)
_ZN34_INTERNAL_ee4dce16_4_k_cu_239f38576thrust24THRUST_300001_SM_1000_NS12placeholders3_10E:
	.zero		1
	.type		_ZN34_INTERNAL_ee4dce16_4_k_cu_239f38574cuda3std3__45__cpo5crendE,@object
	.size		_ZN34_INTERNAL_ee4dce16_4_k_cu_239f38574cuda3std3__45__cpo5crendE,(_ZN34_INTERNAL_ee4dce16_4_k_cu_239f38574cuda3std6ranges3__45__cpo4prevE - _ZN34_INTERNAL_ee4dce16_4_k_cu_239f38574cuda3std3__45__cpo5crendE)
_ZN34_INTERNAL_ee4dce16_4_k_cu_239f38574cuda3std3__45__cpo5crendE:
	.zero		1
	.type		_ZN34_INTERNAL_ee4dce16_4_k_cu_239f38574cuda3std6ranges3__45__cpo4prevE,@object
	.size		_ZN34_INTERNAL_ee4dce16_4_k_cu_239f38574cuda3std6ranges3__45__cpo4prevE,(_ZN34_INTERNAL_ee4dce16_4_k_cu_239f38574cuda3std6ranges3__45__cpo9iter_moveE - _ZN34_INTERNAL_ee4dce16_4_k_cu_239f38574cuda3std6ranges3__45__cpo4prevE)
_ZN34_INTERNAL_ee4dce16_4_k_cu_239f38574cuda3std6ranges3__45__cpo4prevE:
	.zero		1
	.type		_ZN34_INTERNAL_ee4dce16_4_k_cu_239f38574cuda3std6ranges3__45__cpo9iter_moveE,@object
	.size		_ZN34_INTERNAL_ee4dce16_4_k_cu_239f38574cuda3std6ranges3__45__cpo9iter_moveE,(_ZN34_INTERNAL_ee4dce16_4_k_cu_239f38576thrust24THRUST_300001_SM_1000_NS12placeholders2_2E - _ZN34_INTERNAL_ee4dce16_4_k_cu_239f38574cuda3std6ranges3__45__cpo9iter_moveE)
_ZN34_INTERNAL_ee4dce16_4_k_cu_239f38574cuda3std6ranges3__45__cpo9iter_moveE:
	.zero		1
	.type		_ZN34_INTERNAL_ee4dce16_4_k_cu_239f38576thrust24THRUST_300001_SM_1000_NS12placeholders2_2E,@object
	.size		_ZN34_INTERNAL_ee4dce16_4_k_cu_239f38576thrust24THRUST_300001_SM_1000_NS12placeholders2_2E,(_ZN34_INTERNAL_ee4dce16_4_k_cu_239f38576thrust24THRUST_300001_SM_1000_NS12placeholders2_4E - _ZN34_INTERNAL_ee4dce16_4_k_cu_239f38576thrust24THRUST_300001_SM_1000_NS12placeholders2_2E)
_ZN34_INTERNAL_ee4dce16_4_k_cu_239f38576thrust24THRUST_300001_SM_1000_NS12placeholders2_2E:
	.zero		1
	.type		_ZN34_INTERNAL_ee4dce16_4_k_cu_239f38576thrust24THRUST_300001_SM_1000_NS12placeholders2_4E,@object
	.size		_ZN34_INTERNAL_ee4dce16_4_k_cu_239f38576thrust24THRUST_300001_SM_1000_NS12placeholders2_4E,(_ZN34_INTERNAL_ee4dce16_4_k_cu_239f38574cuda3std3__45__cpo3endE - _ZN34_INTERNAL_ee4dce16_4_k_cu_239f38576thrust24THRUST_300001_SM_1000_NS12placeholders2_4E)
_ZN34_INTERNAL_ee4dce16_4_k_cu_239f38576thrust24THRUST_300001_SM_1000_NS12placeholders2_4E:
	.zero		1
	.type		_ZN34_INTERNAL_ee4dce16_4_k_cu_239f38574cuda3std3__45__cpo3endE,@object
	.size		_ZN34_INTERNAL_ee4dce16_4_k_cu_239f38574cuda3std3__45__cpo3endE,(_ZN34_INTERNAL_ee4dce16_4_k_cu_239f38574cuda3std6ranges3__45__cpo3endE - _ZN34_INTERNAL_ee4dce16_4_k_cu_239f38574cuda3std3__45__cpo3endE)
_ZN34_INTERNAL_ee4dce16_4_k_cu_239f38574cuda3std3__45__cpo3endE:
	.zero		1
	.type		_ZN34_INTERNAL_ee4dce16_4_k_cu_239f38574cuda3std6ranges3__45__cpo3endE,@object
	.size		_ZN34_INTERNAL_ee4dce16_4_k_cu_239f38574cuda3std6ranges3__45__cpo3endE,(_ZN34_INTERNAL_ee4dce16_4_k_cu_239f38574cuda3std3__419piecewise_constructE - _ZN34_INTERNAL_ee4dce16_4_k_cu_239f38574cuda3std6ranges3__45__cpo3endE)
_ZN34_INTERNAL_ee4dce16_4_k_cu_239f38574cuda3std6ranges3__45__cpo3endE:
	.zero		1
	.type		_ZN34_INTERNAL_ee4dce16_4_k_cu_239f38574cuda3std3__419piecewise_constructE,@object
	.size		_ZN34_INTERNAL_ee4dce16_4_k_cu_239f38574cuda3std3__419piecewise_constructE,(_ZN34_INTERNAL_ee4dce16_4_k_cu_239f38574cuda3std6ranges3__45__cpo5cdataE - _ZN34_INTERNAL_ee4dce16_4_k_cu_239f38574cuda3std3__419piecewise_constructE)
_ZN34_INTERNAL_ee4dce16_4_k_cu_239f38574cuda3std3__419piecewise_constructE:
	.zero		1
	.type		_ZN34_INTERNAL_ee4dce16_4_k_cu_239f38574cuda3std6ranges3__45__cpo5cdataE,@object
	.size		_ZN34_INTERNAL_ee4dce16_4_k_cu_239f38574cuda3std6ranges3__45__cpo5cdataE,(_ZN34_INTERNAL_ee4dce16_4_k_cu_239f38576thrust24THRUST_300001_SM_1000_NS12placeholders2_8E - _ZN34_INTERNAL_ee4dce16_4_k_cu_239f38574cuda3std6ranges3__45__cpo5cdataE)
_ZN34_INTERNAL_ee4dce16_4_k_cu_239f38574cuda3std6ranges3__45__cpo5cdataE:
	.zero		1
	.type		_ZN34_INTERNAL_ee4dce16_4_k_cu_239f38576thrust24THRUST_300001_SM_1000_NS12placeholders2_8E,@object
	.size		_ZN34_INTERNAL_ee4dce16_4_k_cu_239f38576thrust24THRUST_300001_SM_1000_NS12placeholders2_8E,(_ZN34_INTERNAL_ee4dce16_4_k_cu_239f38574cuda3std3__45__cpo4rendE - _ZN34_INTERNAL_ee4dce16_4_k_cu_239f38576thrust24THRUST_300001_SM_1000_NS12placeholders2_8E)
_ZN34_INTERNAL_ee4dce16_4_k_cu_239f38576thrust24THRUST_300001_SM_1000_NS12placeholders2_8E:
	.zero		1
	.type		_ZN34_INTERNAL_ee4dce16_4_k_cu_239f38574cuda3std3__45__cpo4rendE,@object
	.size		_ZN34_INTERNAL_ee4dce16_4_k_cu_239f38574cuda3std3__45__cpo4rendE,(_ZN34_INTERNAL_ee4dce16_4_k_cu_239f38574cuda3std6ranges3__45__cpo9iter_swapE - _ZN34_INTERNAL_ee4dce16_4_k_cu_239f38574cuda3std3__45__cpo4rendE)
_ZN34_INTERNAL_ee4dce16_4_k_cu_239f38574cuda3std3__45__cpo4rendE:
	.zero		1
	.type		_ZN34_INTERNAL_ee4dce16_4_k_cu_239f38574cuda3std6ranges3__45__cpo9iter_swapE,@object
	.size		_ZN34_INTERNAL_ee4dce16_4_k_cu_239f38574cuda3std6ranges3__45__cpo9iter_swapE,(_ZN34_INTERNAL_ee4dce16_4_k_cu_239f38574cuda3std3__48unexpectE - _ZN34_INTERNAL_ee4dce16_4_k_cu_239f38574cuda3std6ranges3__45__cpo9iter_swapE)
_ZN34_INTERNAL_ee4dce16_4_k_cu_239f38574cuda3std6ranges3__45__cpo9iter_swapE:
	.zero		1
	.type		_ZN34_INTERNAL_ee4dce16_4_k_cu_239f38574cuda3std3__48unexpectE,@object
	.size		_ZN34_INTERNAL_ee4dce16_4_k_cu_239f38574cuda3std3__48unexpectE,(_ZN34_INTERNAL_ee4dce16_4_k_cu_239f38576thrust24THRUST_300001_SM_1000_NS6system6detail10sequential3seqE - _ZN34_INTERNAL_ee4dce16_4_k_cu_239f38574cuda3std3__48unexpectE)
_ZN34_INTERNAL_ee4dce16_4_k_cu_239f38574cuda3std3__48unexpectE:
	.zero		1
	.type		_ZN34_INTERNAL_ee4dce16_4_k_cu_239f38576thrust24THRUST_300001_SM_1000_NS6system6detail10sequential3seqE,@object
	.size		_ZN34_INTERNAL_ee4dce16_4_k_cu_239f38576thrust24THRUST_300001_SM_1000_NS6system6detail10sequential3seqE,(.L_29 - _ZN34_INTERNAL_ee4dce16_4_k_cu_239f38576thrust24THRUST_300001_SM_1000_NS6system6detail10sequential3seqE)
_ZN34_INTERNAL_ee4dce16_4_k_cu_239f38576thrust24THRUST_300001_SM_1000_NS6system6detail10sequential3seqE:
	.zero		1
.L_29:


//--------------------- .nv.shared._Z8Kernel15Pi  --------------------------
	.section	.nv.shared._Z8Kernel15Pi,"aw",@nobits
	.sectionflags	@""
	.align	16
.nv.shared._Z8Kernel15Pi:
	.zero		5136


//--------------------- .nv.shared._Z8Kernel14Pi  --------------------------
	.section	.nv.shared._Z8Kernel14Pi,"aw",@nobits
	.sectionflags	@""
	.align	16
.nv.shared._Z8Kernel14Pi:
	.zero		5136


//--------------------- .nv.shared._Z8Kernel13Pi  --------------------------
	.section	.nv.shared._Z8Kernel13Pi,"aw",@nobits
	.sectionflags	@""
	.align	16
.nv.shared._Z8Kernel13Pi:
	.zero		5136


//--------------------- .nv.shared._Z8Kernel12Pi  --------------------------
	.section	.nv.shared._Z8Kernel12Pi,"aw",@nobits
	.sectionflags	@""
	.align	16
.nv.shared._Z8Kernel12Pi:
	.zero		5136


//--------------------- .nv.shared._Z8Kernel11Pi  --------------------------
	.section	.nv.shared._Z8Kernel11Pi,"aw",@nobits
	.sectionflags	@""
	.align	16
.nv.shared._Z8Kernel11Pi:
	.zero		5136


//--------------------- .nv.shared._Z8Kernel10Pi  --------------------------
	.section	.nv.shared._Z8Kernel10Pi,"aw",@nobits
	.sectionflags	@""
	.align	16
.nv.shared._Z8Kernel10Pi:
	.zero		5136


//--------------------- .nv.constant0._ZN3cub18CUB_300001_SM_10006detail11EmptyKernelIvEEvv --------------------------
	.section	.nv.constant0._ZN3cub18CUB_300001_SM_10006detail11EmptyKernelIvEEvv,"a",@progbits
	.sectionflags	@""
	.align	4
.nv.constant0._ZN3cub18CUB_300001_SM_10006detail11EmptyKernelIvEEvv:
	.zero		896


//--------------------- .nv.constant0._Z8Kernel15Pi --------------------------
	.section	.nv.constant0._Z8Kernel15Pi,"a",@progbits
	.sectionflags	@""
	.align	4
.nv.constant0._Z8Kernel15Pi:
	.zero		904


//--------------------- .nv.constant0._Z8Kernel14Pi --------------------------
	.section	.nv.constant0._Z8Kernel14Pi,"a",@progbits
	.sectionflags	@""
	.align	4
.nv.constant0._Z8Kernel14Pi:
	.zero		904


//--------------------- .nv.constant0._Z8Kernel13Pi --------------------------
	.section	.nv.constant0._Z8Kernel13Pi,"a",@progbits
	.sectionflags	@""
	.align	4
.nv.constant0._Z8Kernel13Pi:
	.zero		904


//--------------------- .nv.constant0._Z8Kernel12Pi --------------------------
	.section	.nv.constant0._Z8Kernel12Pi,"a",@progbits
	.sectionflags	@""
	.align	4
.nv.constant0._Z8Kernel12Pi:
	.zero		904


//--------------------- .nv.constant0._Z8Kernel11Pi --------------------------
	.section	.nv.constant0._Z8Kernel11Pi,"a",@progbits
	.sectionflags	@""
	.align	4
.nv.constant0._Z8Kernel11Pi:
	.zero		904


//--------------------- .nv.constant0._Z8Kernel10Pi --------------------------
	.section	.nv.constant0._Z8Kernel10Pi,"a",@progbits
	.sectionflags	@""
	.align	4
.nv.constant0._Z8Kernel10Pi:
	.zero		904


//--------------------- .nv.constant0._Z7Kernel9Pi --------------------------
	.section	.nv.constant0._Z7Kernel9Pi,"a",@progbits
	.sectionflags	@""
	.align	4
.nv.constant0._Z7Kernel9Pi:
	.zero		904


//--------------------- .nv.constant0._Z7Kernel8Pi --------------------------
	.section	.nv.constant0._Z7Kernel8Pi,"a",@progbits
	.sectionflags	@""
	.align	4
.nv.constant0._Z7Kernel8Pi:
	.zero		904


//--------------------- .nv.constant0._Z7Kernel7Pi --------------------------
	.section	.nv.constant0._Z7Kernel7Pi,"a",@progbits
	.sectionflags	@""
	.align	4
.nv.constant0._Z7Kernel7Pi:
	.zero		904


//--------------------- .nv.constant0._Z7Kernel6Pi --------------------------
	.section	.nv.constant0._Z7Kernel6Pi,"a",@progbits
	.sectionflags	@""
	.align	4
.nv.constant0._Z7Kernel6Pi:
	.zero		904


//--------------------- .nv.constant0._Z7Kernel5Pi --------------------------
	.section	.nv.constant0._Z7Kernel5Pi,"a",@progbits
	.sectionflags	@""
	.align	4
.nv.constant0._Z7Kernel5Pi:
	.zero		904


//--------------------- .nv.constant0._Z7Kernel4Pi --------------------------
	.section	.nv.constant0._Z7Kernel4Pi,"a",@progbits
	.sectionflags	@""
	.align	4
.nv.constant0._Z7Kernel4Pi:
	.zero		904


//--------------------- .nv.constant0._Z7Kernel3Pi --------------------------
	.section	.nv.constant0._Z7Kernel3Pi,"a",@progbits
	.sectionflags	@""
	.align	4
.nv.constant0._Z7Kernel3Pi:
	.zero		904


//--------------------- .nv.constant0._Z7Kernel2Pi --------------------------
	.section	.nv.constant0._Z7Kernel2Pi,"a",@progbits
	.sectionflags	@""
	.align	4
.nv.constant0._Z7Kernel2Pi:
	.zero		904


//--------------------- .nv.constant0._Z7Kernel1Pi --------------------------
	.section	.nv.constant0._Z7Kernel1Pi,"a",@progbits
	.sectionflags	@""
	.align	4
.nv.constant0._Z7Kernel1Pi:
	.zero		904


//--------------------- SYMBOLS --------------------------

	.type		.nv.reservedSmem.offset0,@object
	.size		.nv.reservedSmem.offset0,0x4
	.type		.nv.reservedSmem.cap,@object
	.size		.nv.reservedSmem.cap,0x4
